	.target	sm_90a

	.elftype	@"ET_EXEC"


//--------------------- .note.nv.tkinfo           --------------------------
	.section	.note.nv.tkinfo,"",@"SHT_NOTE"
	.sectionflags	@"SHF_NOTE_NV_TKINFO"
	.tkinfo
        /*0018*/ 	.word	0x00000002
        /*0030*/ 	.string	""
        /*0030*/ 	.string	"ptxas"
        /*0030*/ 	.string	"Cuda compilation tools, release 13.0, V13.0.88"
        /*0030*/ 	.string	"Build cuda_13.0.r13.0/compiler.36424714_0"
        /*0030*/ 	.string	"-arch sm_90a -m 64 "



//--------------------- .note.nv.cuinfo           --------------------------
	.section	.note.nv.cuinfo,"",@"SHT_NOTE"
	.sectionflags	@"SHF_NOTE_NV_CUINFO"
        /*0018*/ 	.short	0x0002
        /*001a*/ 	.short	0x005a
        /*001c*/ 	.short	0x0082
	.zero		2


//--------------------- .nv.info                  --------------------------
	.section	.nv.info,"",@"SHT_CUDA_INFO"
	.align	4


	//----- nvinfo : EIATTR_REGCOUNT
	.align		4
        /*0000*/ 	.byte	0x04, 0x2f
        /*0002*/ 	.short	(.L_15 - .L_14)
	.align		4
.L_14:
        /*0004*/ 	.word	index@(_ZN7cutlass13device_kernelINS_4gemm6kernel13GemmUniversalIN4cute5tupleIJiiiiEEENS1_10collective13CollectiveMmaINS1_34MainloopSm90TmaGmmaWarpSpecializedILi11ENS5_IJNS4_1CILi1EEENSA_ILi8EEESB_EEENS1_35KernelTmaWarpSpecializedCooperativeEEENS5_IJNSA_ILi256EEENSA_ILi64EEENSA_ILi32EEEEEENS_6half_tENS5_IJlSB_lEEESK_SL_NS4_8TiledMMAINS4_8MMA_AtomIJNS4_4SM904GMMA25MMA_64x64x16_F32F16F16_SSILNSP_5MajorE0ELSR_0ELNSP_7ScaleInE1ELSS_1EEEEEENS4_6LayoutINS5_IJNSA_ILi2EEESB_SB_EEENS5_IJSB_NSA_ILi0EEESY_EEEEENS5_IJNS4_10UnderscoreES11_S11_EEEEENS4_23SM90_TMA_LOAD_MULTICASTENS4_14ComposedLayoutINS4_7SwizzleILi2ELi4ELi3EEENS4_18smem_ptr_flag_bitsILi16EEENSV_INS5_IJSC_SI_EEENS5_IJSI_SB_EEEEEEEvNS4_8identityENS4_13SM90_TMA_LOADES1D_vS1E_EENS_8epilogue10collective6detail29Sm90TmaWarpSpecializedAdapterINS1I_15DefaultEpilogueISK_SL_SL_NS1H_6thread17LinearCombinationISK_Li1EffLNS1M_9ScaleType4KindE0ELNS_15FloatRoundStyleE2ESK_EENS1_15EpilogueDefaultEEEEEvvEEEEvNT_6ParamsE)
        /*0008*/ 	.word	0x000000a8


	//----- nvinfo : EIATTR_FRAME_SIZE
	.align		4
.L_15:
        /*000c*/ 	.byte	0x04, 0x11
        /*000e*/ 	.short	(.L_17 - .L_16)
	.align		4
.L_16:
        /*0010*/ 	.word	index@(_ZN7cutlass13device_kernelINS_4gemm6kernel13GemmUniversalIN4cute5tupleIJiiiiEEENS1_10collective13CollectiveMmaINS1_34MainloopSm90TmaGmmaWarpSpecializedILi11ENS5_IJNS4_1CILi1EEENSA_ILi8EEESB_EEENS1_35KernelTmaWarpSpecializedCooperativeEEENS5_IJNSA_ILi256EEENSA_ILi64EEENSA_ILi32EEEEEENS_6half_tENS5_IJlSB_lEEESK_SL_NS4_8TiledMMAINS4_8MMA_AtomIJNS4_4SM904GMMA25MMA_64x64x16_F32F16F16_SSILNSP_5MajorE0ELSR_0ELNSP_7ScaleInE1ELSS_1EEEEEENS4_6LayoutINS5_IJNSA_ILi2EEESB_SB_EEENS5_IJSB_NSA_ILi0EEESY_EEEEENS5_IJNS4_10UnderscoreES11_S11_EEEEENS4_23SM90_TMA_LOAD_MULTICASTENS4_14ComposedLayoutINS4_7SwizzleILi2ELi4ELi3EEENS4_18smem_ptr_flag_bitsILi16EEENSV_INS5_IJSC_SI_EEENS5_IJSI_SB_EEEEEEEvNS4_8identityENS4_13SM90_TMA_LOADES1D_vS1E_EENS_8epilogue10collective6detail29Sm90TmaWarpSpecializedAdapterINS1I_15DefaultEpilogueISK_SL_SL_NS1H_6thread17LinearCombinationISK_Li1EffLNS1M_9ScaleType4KindE0ELNS_15FloatRoundStyleE2ESK_EENS1_15EpilogueDefaultEEEEEvvEEEEvNT_6ParamsE)
        /*0014*/ 	.word	0x00000000


	//----- nvinfo : EIATTR_MIN_STACK_SIZE
	.align		4
.L_17:
        /*0018*/ 	.byte	0x04, 0x12
        /*001a*/ 	.short	(.L_19 - .L_18)
	.align		4
.L_18:
        /*001c*/ 	.word	index@(_ZN7cutlass13device_kernelINS_4gemm6kernel13GemmUniversalIN4cute5tupleIJiiiiEEENS1_10collective13CollectiveMmaINS1_34MainloopSm90TmaGmmaWarpSpecializedILi11ENS5_IJNS4_1CILi1EEENSA_ILi8EEESB_EEENS1_35KernelTmaWarpSpecializedCooperativeEEENS5_IJNSA_ILi256EEENSA_ILi64EEENSA_ILi32EEEEEENS_6half_tENS5_IJlSB_lEEESK_SL_NS4_8TiledMMAINS4_8MMA_AtomIJNS4_4SM904GMMA25MMA_64x64x16_F32F16F16_SSILNSP_5MajorE0ELSR_0ELNSP_7ScaleInE1ELSS_1EEEEEENS4_6LayoutINS5_IJNSA_ILi2EEESB_SB_EEENS5_IJSB_NSA_ILi0EEESY_EEEEENS5_IJNS4_10UnderscoreES11_S11_EEEEENS4_23SM90_TMA_LOAD_MULTICASTENS4_14ComposedLayoutINS4_7SwizzleILi2ELi4ELi3EEENS4_18smem_ptr_flag_bitsILi16EEENSV_INS5_IJSC_SI_EEENS5_IJSI_SB_EEEEEEEvNS4_8identityENS4_13SM90_TMA_LOADES1D_vS1E_EENS_8epilogue10collective6detail29Sm90TmaWarpSpecializedAdapterINS1I_15DefaultEpilogueISK_SL_SL_NS1H_6thread17LinearCombinationISK_Li1EffLNS1M_9ScaleType4KindE0ELNS_15FloatRoundStyleE2ESK_EENS1_15EpilogueDefaultEEEEEvvEEEEvNT_6ParamsE)
        /*0020*/ 	.word	0x00000000
.L_19:


//--------------------- .nv.compat                --------------------------
	.section	.nv.compat,"",@"SHT_CUDA_COMPAT_INFO"
	.align	4
        /*0000*/ 	.byte	0x02, 0x09, 0x01, 0x00, 0x02, 0x02, 0x04, 0x00, 0x02, 0x05, 0x05, 0x00, 0x03, 0x07, 0x01, 0x01
        /*0010*/ 	.byte	0x02, 0x03, 0x01, 0x00, 0x02, 0x06, 0x01, 0x00, 0x04, 0x0b, 0x08, 0x00, 0x00, 0x00, 0x00, 0x00
        /*0020*/ 	.byte	0x00, 0x00, 0x00, 0x00


//--------------------- .nv.info._ZN7cutlass13device_kernelINS_4gemm6kernel13GemmUniversalIN4cute5tupleIJiiiiEEENS1_10collective13CollectiveMmaINS1_34MainloopSm90TmaGmmaWarpSpecializedILi11ENS5_IJNS4_1CILi1EEENSA_ILi8EEESB_EEENS1_35KernelTmaWarpSpecializedCooperativeEEENS5_IJNSA_ILi256EEENSA_ILi64EEENSA_ILi32EEEEEENS_6half_tENS5_IJlSB_lEEESK_SL_NS4_8TiledMMAINS4_8MMA_AtomIJNS4_4SM904GMMA25MMA_64x64x16_F32F16F16_SSILNSP_5MajorE0ELSR_0ELNSP_7ScaleInE1ELSS_1EEEEEENS4_6LayoutINS5_IJNSA_ILi2EEESB_SB_EEENS5_IJSB_NSA_ILi0EEESY_EEEEENS5_IJNS4_10UnderscoreES11_S11_EEEEENS4_23SM90_TMA_LOAD_MULTICASTENS4_14ComposedLayoutINS4_7SwizzleILi2ELi4ELi3EEENS4_18smem_ptr_flag_bitsILi16EEENSV_INS5_IJSC_SI_EEENS5_IJSI_SB_EEEEEEEvNS4_8identityENS4_13SM90_TMA_LOADES1D_vS1E_EENS_8epilogue10collective6detail29Sm90TmaWarpSpecializedAdapterINS1I_15DefaultEpilogueISK_SL_SL_NS1H_6thread17LinearCombinationISK_Li1EffLNS1M_9ScaleType4KindE0ELNS_15FloatRoundStyleE2ESK_EENS1_15EpilogueDefaultEEEEEvvEEEEvNT_6ParamsE --------------------------
	.section	.nv.info._ZN7cutlass13device_kernelINS_4gemm6kernel13GemmUniversalIN4cute5tupleIJiiiiEEENS1_10collective13CollectiveMmaINS1_34MainloopSm90TmaGmmaWarpSpecializedILi11ENS5_IJNS4_1CILi1EEENSA_ILi8EEESB_EEENS1_35KernelTmaWarpSpecializedCooperativeEEENS5_IJNSA_ILi256EEENSA_ILi64EEENSA_ILi32EEEEEENS_6half_tENS5_IJlSB_lEEESK_SL_NS4_8TiledMMAINS4_8MMA_AtomIJNS4_4SM904GMMA25MMA_64x64x16_F32F16F16_SSILNSP_5MajorE0ELSR_0ELNSP_7ScaleInE1ELSS_1EEEEEENS4_6LayoutINS5_IJNSA_ILi2EEESB_SB_EEENS5_IJSB_NSA_ILi0EEESY_EEEEENS5_IJNS4_10UnderscoreES11_S11_EEEEENS4_23SM90_TMA_LOAD_MULTICASTENS4_14ComposedLayoutINS4_7SwizzleILi2ELi4ELi3EEENS4_18smem_ptr_flag_bitsILi16EEENSV_INS5_IJSC_SI_EEENS5_IJSI_SB_EEEEEEEvNS4_8identityENS4_13SM90_TMA_LOADES1D_vS1E_EENS_8epilogue10collective6detail29Sm90TmaWarpSpecializedAdapterINS1I_15DefaultEpilogueISK_SL_SL_NS1H_6thread17LinearCombinationISK_Li1EffLNS1M_9ScaleType4KindE0ELNS_15FloatRoundStyleE2ESK_EENS1_15EpilogueDefaultEEEEEvvEEEEvNT_6ParamsE,"",@"SHT_CUDA_INFO"
	.sectionflags	@""
	.align	4


	//----- nvinfo : EIATTR_CUDA_API_VERSION
	.align		4
        /*0000*/ 	.byte	0x04, 0x37
        /*0002*/ 	.short	(.L_21 - .L_20)
.L_20:
        /*0004*/ 	.word	0x00000082


	//----- nvinfo : EIATTR_KPARAM_INFO
	.align		4
.L_21:
        /*0008*/ 	.byte	0x04, 0x17
        /*000a*/ 	.short	(.L_23 - .L_22)
.L_22:
        /*000c*/ 	.word	0x00000000
        /*0010*/ 	.short	0x0000
        /*0012*/ 	.short	0x0070
        /*0014*/ 	.byte	0x00, 0xf0, 0x01, 0x10


	//----- nvinfo : EIATTR_SPARSE_MMA_MASK
	.align		4
.L_23:
        /*0018*/ 	.byte	0x03, 0x50
        /*001a*/ 	.short	0x0000


	//----- nvinfo : EIATTR_MAXREG_COUNT
	.align		4
        /*001c*/ 	.byte	0x03, 0x1b
        /*001e*/ 	.short	0x00a8


	//----- nvinfo : EIATTR_NUM_BARRIERS
	.align		4
        /*0020*/ 	.byte	0x02, 0x4c
        /*0022*/ 	.byte	0x01
	.zero		1


	//----- nvinfo : EIATTR_EXTERNS
	.align		4
        /*0024*/ 	.byte	0x04, 0x0f
        /*0026*/ 	.short	(.L_25 - .L_24)


	//   ....[0]....
	.align		4
.L_24:
        /*0028*/ 	.word	index@(__assertfail)


	//----- nvinfo : EIATTR_MERCURY_ISA_VERSION
	.align		4
.L_25:
        /*002c*/ 	.byte	0x03, 0x5f
        /*002e*/ 	.short	0x0101


	//----- nvinfo : EIATTR_INT_WARP_WIDE_INSTR_OFFSETS
	.align		4
        /*0030*/ 	.byte	0x04, 0x31
        /*0032*/ 	.short	(.L_27 - .L_26)


	//   ....[0]....
.L_26:
        /*0034*/ 	.word	0x00000590


	//   ....[1]....
        /*0038*/ 	.word	0x000005b0


	//   ....[2]....
        /*003c*/ 	.word	0x00000740


	//   ....[3]....
        /*0040*/ 	.word	0x00001f80


	//----- nvinfo : EIATTR_COOP_GROUP_MASK_REGIDS
	.align		4
.L_27:
        /*0044*/ 	.byte	0x04, 0x29
        /*0046*/ 	.short	(.L_29 - .L_28)


	//   ....[0]....
.L_28:
        /*0048*/ 	.word	0xffffffff


	//   ....[1]....
        /*004c*/ 	.word	0xffffffff


	//   ....[2]....
        /*0050*/ 	.word	0xffffffff


	//   ....[3]....
        /*0054*/ 	.word	0xffffffff


	//   ....[4]....
        /*0058*/ 	.word	0xffffffff


	//   ....[5]....
        /*005c*/ 	.word	0xffffffff


	//----- nvinfo : EIATTR_COOP_GROUP_INSTR_OFFSETS
	.align		4
.L_29:
        /*0060*/ 	.byte	0x04, 0x28
        /*0062*/ 	.short	(.L_31 - .L_30)


	//   ....[0]....
.L_30:
        /*0064*/ 	.word	0x00000060


	//   ....[1]....
        /*0068*/ 	.word	0x00000070


	//   ....[2]....
        /*006c*/ 	.word	0x00000130


	//   ....[3]....
        /*0070*/ 	.word	0x000003d0


	//   ....[4]....
        /*0074*/ 	.word	0x000008a0


	//   ....[5]....
        /*0078*/ 	.word	0x00001540


	//----- nvinfo : EIATTR_REG_RECONFIG
	.align		4
.L_31:
        /*007c*/ 	.byte	0x01, 0x54
	.zero		2


	//----- nvinfo : EIATTR_SYSCALL_OFFSETS
	.align		4
        /*0080*/ 	.byte	0x04, 0x46
        /*0082*/ 	.short	(.L_33 - .L_32)


	//   ....[0]....
.L_32:
        /*0084*/ 	.word	0x00001730


	//----- nvinfo : EIATTR_MBARRIER_INSTR_OFFSETS
	.align		4
.L_33:
        /*0088*/ 	.byte	0x04, 0x39
        /*008a*/ 	.short	(.L_35 - .L_34)


	//   ....[0]....
.L_34:
        /*008c*/ 	.word	0x00000250
        /*0090*/ 	.word	0x000000ff
        /*0094*/ 	.word	0x00000000
        /*0098*/ 	.short	0x0100
        /*009a*/ 	.byte	0x08
	.zero		1


	//   ....[1]....
        /*009c*/ 	.word	0x00000260
        /*00a0*/ 	.word	0x000000ff
        /*00a4*/ 	.word	0x00000058
        /*00a8*/ 	.short	0x0100
        /*00aa*/ 	.byte	0x08
	.zero		1


	//   ....[2]....
        /*00ac*/ 	.word	0x00000270
        /*00b0*/ 	.word	0x000000ff
        /*00b4*/ 	.word	0x00000008
        /*00b8*/ 	.short	0x0100
        /*00ba*/ 	.byte	0x08
	.zero		1


	//   ....[3]....
        /*00bc*/ 	.word	0x00000280
        /*00c0*/ 	.word	0x000000ff
        /*00c4*/ 	.word	0x00000060
        /*00c8*/ 	.short	0x0100
        /*00ca*/ 	.byte	0x08
	.zero		1


	//   ....[4]....
        /*00cc*/ 	.word	0x00000290
        /*00d0*/ 	.word	0x000000ff
        /*00d4*/ 	.word	0x00000010
        /*00d8*/ 	.short	0x0100
        /*00da*/ 	.byte	0x08
	.zero		1


	//   ....[5]....
        /*00dc*/ 	.word	0x000002a0
        /*00e0*/ 	.word	0x000000ff
        /*00e4*/ 	.word	0x00000068
        /*00e8*/ 	.short	0x0100
        /*00ea*/ 	.byte	0x08
	.zero		1


	//   ....[6]....
        /*00ec*/ 	.word	0x000002b0
        /*00f0*/ 	.word	0x000000ff
        /*00f4*/ 	.word	0x00000018
        /*00f8*/ 	.short	0x0100
        /*00fa*/ 	.byte	0x08
	.zero		1


	//   ....[7]....
        /*00fc*/ 	.word	0x000002c0
        /*0100*/ 	.word	0x000000ff
        /*0104*/ 	.word	0x00000070
        /*0108*/ 	.short	0x0100
        /*010a*/ 	.byte	0x08
	.zero		1


	//   ....[8]....
        /*010c*/ 	.word	0x000002d0
        /*0110*/ 	.word	0x000000ff
        /*0114*/ 	.word	0x00000020
        /*0118*/ 	.short	0x0100
        /*011a*/ 	.byte	0x08
	.zero		1


	//   ....[9]....
        /*011c*/ 	.word	0x000002e0
        /*0120*/ 	.word	0x000000ff
        /*0124*/ 	.word	0x00000078
        /*0128*/ 	.short	0x0100
        /*012a*/ 	.byte	0x08
	.zero		1


	//   ....[10]....
        /*012c*/ 	.word	0x000002f0
        /*0130*/ 	.word	0x000000ff
        /*0134*/ 	.word	0x00000028
        /*0138*/ 	.short	0x0100
        /*013a*/ 	.byte	0x08
	.zero		1


	//   ....[11]....
        /*013c*/ 	.word	0x00000300
        /*0140*/ 	.word	0x000000ff
        /*0144*/ 	.word	0x00000080
        /*0148*/ 	.short	0x0100
        /*014a*/ 	.byte	0x08
	.zero		1


	//   ....[12]....
        /*014c*/ 	.word	0x00000310
        /*0150*/ 	.word	0x000000ff
        /*0154*/ 	.word	0x00000030
        /*0158*/ 	.short	0x0100
        /*015a*/ 	.byte	0x08
	.zero		1


	//   ....[13]....
        /*015c*/ 	.word	0x00000320
        /*0160*/ 	.word	0x000000ff
        /*0164*/ 	.word	0x00000088
        /*0168*/ 	.short	0x0100
        /*016a*/ 	.byte	0x08
	.zero		1


	//   ....[14]....
        /*016c*/ 	.word	0x00000330
        /*0170*/ 	.word	0x000000ff
        /*0174*/ 	.word	0x00000038
        /*0178*/ 	.short	0x0100
        /*017a*/ 	.byte	0x08
	.zero		1


	//   ....[15]....
        /*017c*/ 	.word	0x00000340
        /*0180*/ 	.word	0x000000ff
        /*0184*/ 	.word	0x00000090
        /*0188*/ 	.short	0x0100
        /*018a*/ 	.byte	0x08
	.zero		1


	//   ....[16]....
        /*018c*/ 	.word	0x00000350
        /*0190*/ 	.word	0x000000ff
        /*0194*/ 	.word	0x00000040
        /*0198*/ 	.short	0x0100
        /*019a*/ 	.byte	0x08
	.zero		1


	//   ....[17]....
        /*019c*/ 	.word	0x00000360
        /*01a0*/ 	.word	0x000000ff
        /*01a4*/ 	.word	0x00000098
        /*01a8*/ 	.short	0x0100
        /*01aa*/ 	.byte	0x08
	.zero		1


	//   ....[18]....
        /*01ac*/ 	.word	0x00000370
        /*01b0*/ 	.word	0x000000ff
        /*01b4*/ 	.word	0x00000048
        /*01b8*/ 	.short	0x0100
        /*01ba*/ 	.byte	0x08
	.zero		1


	//   ....[19]....
        /*01bc*/ 	.word	0x00000380
        /*01c0*/ 	.word	0x000000ff
        /*01c4*/ 	.word	0x000000a0
        /*01c8*/ 	.short	0x0100
        /*01ca*/ 	.byte	0x08
	.zero		1


	//   ....[20]....
        /*01cc*/ 	.word	0x00000390
        /*01d0*/ 	.word	0x000000ff
        /*01d4*/ 	.word	0x00000050
        /*01d8*/ 	.short	0x0100
        /*01da*/ 	.byte	0x08
	.zero		1


	//   ....[21]....
        /*01dc*/ 	.word	0x000003a0
        /*01e0*/ 	.word	0x000000ff
        /*01e4*/ 	.word	0x000000a8
        /*01e8*/ 	.short	0x0100
        /*01ea*/ 	.byte	0x08
	.zero		1


	//   ....[22]....
        /*01ec*/ 	.word	0x000007d0
        /*01f0*/ 	.word	0x000000ff
        /*01f4*/ 	.word	0x000000c0
        /*01f8*/ 	.short	0x0100
        /*01fa*/ 	.byte	0x06
	.zero		1


	//   ....[23]....
        /*01fc*/ 	.word	0x00000850
        /*0200*/ 	.word	0x000000ff
        /*0204*/ 	.word	0x000000c8
        /*0208*/ 	.short	0x0100
        /*020a*/ 	.byte	0x06
	.zero		1


	//   ....[24]....
        /*020c*/ 	.word	0x000017f0
        /*0210*/ 	.word	0x00000003
        /*0214*/ 	.word	0x00000000
        /*0218*/ 	.short	0x010a
        /*021a*/ 	.byte	0x3f
	.zero		1


	//   ....[25]....
        /*021c*/ 	.word	0x00001850
        /*0220*/ 	.word	0x00000003
        /*0224*/ 	.word	0x00000000
        /*0228*/ 	.short	0x010a
        /*022a*/ 	.byte	0x3f
	.zero		1


	//   ....[26]....
        /*022c*/ 	.word	0x00001bb0
        /*0230*/ 	.word	0x00000005
        /*0234*/ 	.word	0x00000000
        /*0238*/ 	.short	0x010a
        /*023a*/ 	.byte	0x3f
	.zero		1


	//   ....[27]....
        /*023c*/ 	.word	0x00001bf0
        /*0240*/ 	.word	0x00000005
        /*0244*/ 	.word	0x00000000
        /*0248*/ 	.short	0x010a
        /*024a*/ 	.byte	0x3f
	.zero		1


	//   ....[28]....
        /*024c*/ 	.word	0x00001e30
        /*0250*/ 	.word	0x00000004
        /*0254*/ 	.word	0x00000000
        /*0258*/ 	.short	0x0101
        /*025a*/ 	.byte	0x3f
	.zero		1


	//   ....[29]....
        /*025c*/ 	.word	0x00002020
        /*0260*/ 	.word	0x00000000
        /*0264*/ 	.word	0x00000000
        /*0268*/ 	.short	0x0101
        /*026a*/ 	.byte	0x3f
	.zero		1


	//   ....[30]....
        /*026c*/ 	.word	0x00007a70
        /*0270*/ 	.word	0x00000017
        /*0274*/ 	.word	0x00000058
        /*0278*/ 	.short	0x010a
        /*027a*/ 	.byte	0x3f
	.zero		1


	//   ....[31]....
        /*027c*/ 	.word	0x00007e00
        /*0280*/ 	.word	0x00000006
        /*0284*/ 	.word	0x000000c8
        /*0288*/ 	.short	0x0101
        /*028a*/ 	.byte	0x3f
	.zero		1


	//   ....[32]....
        /*028c*/ 	.word	0x00008540
        /*0290*/ 	.word	0x00000007
        /*0294*/ 	.word	0x00000000
        /*0298*/ 	.short	0x010a
        /*029a*/ 	.byte	0x3f
	.zero		1


	//   ....[33]....
        /*029c*/ 	.word	0x000085c0
        /*02a0*/ 	.word	0x00000006
        /*02a4*/ 	.word	0x00000000
        /*02a8*/ 	.short	0x010a
        /*02aa*/ 	.byte	0x3f
	.zero		1


	//   ....[34]....
        /*02ac*/ 	.word	0x00008650
        /*02b0*/ 	.word	0x00000007
        /*02b4*/ 	.word	0x00000000
        /*02b8*/ 	.short	0x010a
        /*02ba*/ 	.byte	0x3f
	.zero		1


	//   ....[35]....
        /*02bc*/ 	.word	0x000086e0
        /*02c0*/ 	.word	0x00000006
        /*02c4*/ 	.word	0x00000000
        /*02c8*/ 	.short	0x010a
        /*02ca*/ 	.byte	0x3f
	.zero		1


	//   ....[36]....
        /*02cc*/ 	.word	0x00008770
        /*02d0*/ 	.word	0x00000007
        /*02d4*/ 	.word	0x00000000
        /*02d8*/ 	.short	0x010a
        /*02da*/ 	.byte	0x3f
	.zero		1


	//   ....[37]....
        /*02dc*/ 	.word	0x00008800
        /*02e0*/ 	.word	0x00000006
        /*02e4*/ 	.word	0x00000000
        /*02e8*/ 	.short	0x010a
        /*02ea*/ 	.byte	0x3f
	.zero		1


	//   ....[38]....
        /*02ec*/ 	.word	0x00008890
        /*02f0*/ 	.word	0x00000007
        /*02f4*/ 	.word	0x00000000
        /*02f8*/ 	.short	0x010a
        /*02fa*/ 	.byte	0x3f
	.zero		1


	//   ....[39]....
        /*02fc*/ 	.word	0x00008920
        /*0300*/ 	.word	0x00000006
        /*0304*/ 	.word	0x00000000
        /*0308*/ 	.short	0x010a
        /*030a*/ 	.byte	0x3f
	.zero		1


	//   ....[40]....
        /*030c*/ 	.word	0x000089b0
        /*0310*/ 	.word	0x00000007
        /*0314*/ 	.word	0x00000000
        /*0318*/ 	.short	0x010a
        /*031a*/ 	.byte	0x3f
	.zero		1


	//   ....[41]....
        /*031c*/ 	.word	0x00008a40
        /*0320*/ 	.word	0x00000006
        /*0324*/ 	.word	0x00000000
        /*0328*/ 	.short	0x010a
        /*032a*/ 	.byte	0x3f
	.zero		1


	//   ....[42]....
        /*032c*/ 	.word	0x00008ad0
        /*0330*/ 	.word	0x00000005
        /*0334*/ 	.word	0x00000000
        /*0338*/ 	.short	0x010a
        /*033a*/ 	.byte	0x3f
	.zero		1


	//   ....[43]....
        /*033c*/ 	.word	0x00008b30
        /*0340*/ 	.word	0x00000003
        /*0344*/ 	.word	0x00000000
        /*0348*/ 	.short	0x010a
        /*034a*/ 	.byte	0x3f
	.zero		1


	//   ....[44]....
        /*034c*/ 	.word	0x00008b80
        /*0350*/ 	.word	0x00000005
        /*0354*/ 	.word	0x00000000
        /*0358*/ 	.short	0x010a
        /*035a*/ 	.byte	0x3f
	.zero		1


	//   ....[45]....
        /*035c*/ 	.word	0x00008c50
        /*0360*/ 	.word	0x00000017
        /*0364*/ 	.word	0x00000058
        /*0368*/ 	.short	0x010a
        /*036a*/ 	.byte	0x3f
	.zero		1


	//   ....[46]....
        /*036c*/ 	.word	0x00008d20
        /*0370*/ 	.word	0x00000007
        /*0374*/ 	.word	0x00000000
        /*0378*/ 	.short	0x010a
        /*037a*/ 	.byte	0x3f
	.zero		1


	//   ....[47]....
        /*037c*/ 	.word	0x00008d70
        /*0380*/ 	.word	0x00000006
        /*0384*/ 	.word	0x00000000
        /*0388*/ 	.short	0x010a
        /*038a*/ 	.byte	0x3f
	.zero		1


	//   ....[48]....
        /*038c*/ 	.word	0x00008dc0
        /*0390*/ 	.word	0x00000007
        /*0394*/ 	.word	0x00000000
        /*0398*/ 	.short	0x010a
        /*039a*/ 	.byte	0x3f
	.zero		1


	//   ....[49]....
        /*039c*/ 	.word	0x00008e10
        /*03a0*/ 	.word	0x00000006
        /*03a4*/ 	.word	0x00000000
        /*03a8*/ 	.short	0x010a
        /*03aa*/ 	.byte	0x3f
	.zero		1


	//   ....[50]....
        /*03ac*/ 	.word	0x00008e60
        /*03b0*/ 	.word	0x00000007
        /*03b4*/ 	.word	0x00000000
        /*03b8*/ 	.short	0x010a
        /*03ba*/ 	.byte	0x3f
	.zero		1


	//   ....[51]....
        /*03bc*/ 	.word	0x00008eb0
        /*03c0*/ 	.word	0x00000006
        /*03c4*/ 	.word	0x00000000
        /*03c8*/ 	.short	0x010a
        /*03ca*/ 	.byte	0x3f
	.zero		1


	//   ....[52]....
        /*03cc*/ 	.word	0x00008f00
        /*03d0*/ 	.word	0x00000007
        /*03d4*/ 	.word	0x00000000
        /*03d8*/ 	.short	0x010a
        /*03da*/ 	.byte	0x3f
	.zero		1


	//   ....[53]....
        /*03dc*/ 	.word	0x00008f50
        /*03e0*/ 	.word	0x00000006
        /*03e4*/ 	.word	0x00000000
        /*03e8*/ 	.short	0x010a
        /*03ea*/ 	.byte	0x3f
	.zero		1


	//   ....[54]....
        /*03ec*/ 	.word	0x00008fa0
        /*03f0*/ 	.word	0x00000007
        /*03f4*/ 	.word	0x00000000
        /*03f8*/ 	.short	0x010a
        /*03fa*/ 	.byte	0x3f
	.zero		1


	//   ....[55]....
        /*03fc*/ 	.word	0x00008ff0
        /*0400*/ 	.word	0x00000006
        /*0404*/ 	.word	0x00000000
        /*0408*/ 	.short	0x010a
        /*040a*/ 	.byte	0x3f
	.zero		1


	//----- nvinfo : EIATTR_NUM_MBARRIERS
	.align		4
.L_35:
        /*040c*/ 	.byte	0x03, 0x38
        /*040e*/ 	.short	0x0018


	//----- nvinfo : EIATTR_EXIT_INSTR_OFFSETS
	.align		4
        /*0410*/ 	.byte	0x04, 0x1c
        /*0412*/ 	.short	(.L_37 - .L_36)


	//   ....[0]....
.L_36:
        /*0414*/ 	.word	0x00000a80


	//   ....[1]....
        /*0418*/ 	.word	0x000012a0


	//   ....[2]....
        /*041c*/ 	.word	0x00007200


	//   ....[3]....
        /*0420*/ 	.word	0x00007760


	//   ....[4]....
        /*0424*/ 	.word	0x00008b20


	//----- nvinfo : EIATTR_MAX_THREADS
	.align		4
.L_37:
        /*0428*/ 	.byte	0x04, 0x05
        /*042a*/ 	.short	(.L_39 - .L_38)
.L_38:
        /*042c*/ 	.word	0x00000180
        /*0430*/ 	.word	0x00000001
        /*0434*/ 	.word	0x00000001


	//----- nvinfo : EIATTR_CRS_STACK_SIZE
	.align		4
.L_39:
        /*0438*/ 	.byte	0x04, 0x1e
        /*043a*/ 	.short	(.L_41 - .L_40)
.L_40:
        /*043c*/ 	.word	0x00000000


	//----- nvinfo : EIATTR_CBANK_PARAM_SIZE
	.align		4
.L_41:
        /*0440*/ 	.byte	0x03, 0x19
        /*0442*/ 	.short	0x0470


	//----- nvinfo : EIATTR_PARAM_CBANK
	.align		4
        /*0444*/ 	.byte	0x04, 0x0a
        /*0446*/ 	.short	(.L_43 - .L_42)
	.align		4
.L_42:
        /*0448*/ 	.word	index@(.nv.constant0._ZN7cutlass13device_kernelINS_4gemm6kernel13GemmUniversalIN4cute5tupleIJiiiiEEENS1_10collective13CollectiveMmaINS1_34MainloopSm90TmaGmmaWarpSpecializedILi11ENS5_IJNS4_1CILi1EEENSA_ILi8EEESB_EEENS1_35KernelTmaWarpSpecializedCooperativeEEENS5_IJNSA_ILi256EEENSA_ILi64EEENSA_ILi32EEEEEENS_6half_tENS5_IJlSB_lEEESK_SL_NS4_8TiledMMAINS4_8MMA_AtomIJNS4_4SM904GMMA25MMA_64x64x16_F32F16F16_SSILNSP_5MajorE0ELSR_0ELNSP_7ScaleInE1ELSS_1EEEEEENS4_6LayoutINS5_IJNSA_ILi2EEESB_SB_EEENS5_IJSB_NSA_ILi0EEESY_EEEEENS5_IJNS4_10UnderscoreES11_S11_EEEEENS4_23SM90_TMA_LOAD_MULTICASTENS4_14ComposedLayoutINS4_7SwizzleILi2ELi4ELi3EEENS4_18smem_ptr_flag_bitsILi16EEENSV_INS5_IJSC_SI_EEENS5_IJSI_SB_EEEEEEEvNS4_8identityENS4_13SM90_TMA_LOADES1D_vS1E_EENS_8epilogue10collective6detail29Sm90TmaWarpSpecializedAdapterINS1I_15DefaultEpilogueISK_SL_SL_NS1H_6thread17LinearCombinationISK_Li1EffLNS1M_9ScaleType4KindE0ELNS_15FloatRoundStyleE2ESK_EENS1_15EpilogueDefaultEEEEEvvEEEEvNT_6ParamsE)
        /*044c*/ 	.short	0x0210
        /*044e*/ 	.short	0x0470


	//----- nvinfo : EIATTR_SW_WAR
	.align		4
.L_43:
        /*0450*/ 	.byte	0x04, 0x36
        /*0452*/ 	.short	(.L_45 - .L_44)
.L_44:
        /*0454*/ 	.word	0x00000008
.L_45:


//--------------------- .nv.callgraph             --------------------------
	.section	.nv.callgraph,"",@"SHT_CUDA_CALLGRAPH"
	.align	4
	.sectionentsize	8
	.align		4
        /*0000*/ 	.word	0x00000000
	.align		4
        /*0004*/ 	.word	0xffffffff
	.align		4
        /*0008*/ 	.word	index@(_ZN7cutlass13device_kernelINS_4gemm6kernel13GemmUniversalIN4cute5tupleIJiiiiEEENS1_10collective13CollectiveMmaINS1_34MainloopSm90TmaGmmaWarpSpecializedILi11ENS5_IJNS4_1CILi1EEENSA_ILi8EEESB_EEENS1_35KernelTmaWarpSpecializedCooperativeEEENS5_IJNSA_ILi256EEENSA_ILi64EEENSA_ILi32EEEEEENS_6half_tENS5_IJlSB_lEEESK_SL_NS4_8TiledMMAINS4_8MMA_AtomIJNS4_4SM904GMMA25MMA_64x64x16_F32F16F16_SSILNSP_5MajorE0ELSR_0ELNSP_7ScaleInE1ELSS_1EEEEEENS4_6LayoutINS5_IJNSA_ILi2EEESB_SB_EEENS5_IJSB_NSA_ILi0EEESY_EEEEENS5_IJNS4_10UnderscoreES11_S11_EEEEENS4_23SM90_TMA_LOAD_MULTICASTENS4_14ComposedLayoutINS4_7SwizzleILi2ELi4ELi3EEENS4_18smem_ptr_flag_bitsILi16EEENSV_INS5_IJSC_SI_EEENS5_IJSI_SB_EEEEEEEvNS4_8identityENS4_13SM90_TMA_LOADES1D_vS1E_EENS_8epilogue10collective6detail29Sm90TmaWarpSpecializedAdapterINS1I_15DefaultEpilogueISK_SL_SL_NS1H_6thread17LinearCombinationISK_Li1EffLNS1M_9ScaleType4KindE0ELNS_15FloatRoundStyleE2ESK_EENS1_15EpilogueDefaultEEEEEvvEEEEvNT_6ParamsE)
	.align		4
        /*000c*/ 	.word	index@(__assertfail)
	.align		4
        /*0010*/ 	.word	0x00000000
	.align		4
        /*0014*/ 	.word	0xfffffffe
	.align		4
        /*0018*/ 	.word	0x00000000
	.align		4
        /*001c*/ 	.word	0xfffffffd
	.align		4
        /*0020*/ 	.word	0x00000000
	.align		4
        /*0024*/ 	.word	0xfffffffc


//--------------------- .nv.constant4             --------------------------
	.section	.nv.constant4,"a",@progbits
	.align	8
	.align		8
.nv.constant4:
        /*0000*/ 	.dword	__assertfail
	.align		8
        /*0008*/ 	.dword	__unnamed_1
	.align		8
        /*0010*/ 	.dword	_ZN40_INTERNAL_4dcb1851_4_k_cu_7c214135_322174cuda3std3__45__cpo5beginE
	.align		8
        /*0018*/ 	.dword	_ZN40_INTERNAL_4dcb1851_4_k_cu_7c214135_322174cuda3std3__45__cpo3endE
	.align		8
        /*0020*/ 	.dword	_ZN40_INTERNAL_4dcb1851_4_k_cu_7c214135_322174cuda3std3__45__cpo6cbeginE
	.align		8
        /*0028*/ 	.dword	_ZN40_INTERNAL_4dcb1851_4_k_cu_7c214135_322174cuda3std3__45__cpo4cendE
	.align		8
        /*0030*/ 	.dword	_ZN40_INTERNAL_4dcb1851_4_k_cu_7c214135_322174cuda3std3__442_GLOBAL__N__4dcb1851_4_k_cu_7c214135_322176ignoreE
	.align		8
        /*0038*/ 	.dword	_ZN40_INTERNAL_4dcb1851_4_k_cu_7c214135_322174cuda3std3__419piecewise_constructE
	.align		8
        /*0040*/ 	.dword	_ZN40_INTERNAL_4dcb1851_4_k_cu_7c214135_322174cuda3std3__48in_placeE
	.align		8
        /*0048*/ 	.dword	_ZN40_INTERNAL_4dcb1851_4_k_cu_7c214135_322174cuda3std6ranges3__45__cpo4swapE
	.align		8
        /*0050*/ 	.dword	_ZN40_INTERNAL_4dcb1851_4_k_cu_7c214135_322174cuda3std6ranges3__45__cpo9iter_moveE
	.align		8
        /*0058*/ 	.dword	_ZN40_INTERNAL_4dcb1851_4_k_cu_7c214135_322174cute7productE
	.align		8
        /*0060*/ 	.dword	_ZN40_INTERNAL_4dcb1851_4_k_cu_7c214135_322174cute1_E
	.align		8
        /*0068*/ 	.dword	$str$22
	.align		8
        /*0070*/ 	.dword	$str$23


//--------------------- .text._ZN7cutlass13device_kernelINS_4gemm6kernel13GemmUniversalIN4cute5tupleIJiiiiEEENS1_10collective13CollectiveMmaINS1_34MainloopSm90TmaGmmaWarpSpecializedILi11ENS5_IJNS4_1CILi1EEENSA_ILi8EEESB_EEENS1_35KernelTmaWarpSpecializedCooperativeEEENS5_IJNSA_ILi256EEENSA_ILi64EEENSA_ILi32EEEEEENS_6half_tENS5_IJlSB_lEEESK_SL_NS4_8TiledMMAINS4_8MMA_AtomIJNS4_4SM904GMMA25MMA_64x64x16_F32F16F16_SSILNSP_5MajorE0ELSR_0ELNSP_7ScaleInE1ELSS_1EEEEEENS4_6LayoutINS5_IJNSA_ILi2EEESB_SB_EEENS5_IJSB_NSA_ILi0EEESY_EEEEENS5_IJNS4_10UnderscoreES11_S11_EEEEENS4_23SM90_TMA_LOAD_MULTICASTENS4_14ComposedLayoutINS4_7SwizzleILi2ELi4ELi3EEENS4_18smem_ptr_flag_bitsILi16EEENSV_INS5_IJSC_SI_EEENS5_IJSI_SB_EEEEEEEvNS4_8identityENS4_13SM90_TMA_LOADES1D_vS1E_EENS_8epilogue10collective6detail29Sm90TmaWarpSpecializedAdapterINS1I_15DefaultEpilogueISK_SL_SL_NS1H_6thread17LinearCombinationISK_Li1EffLNS1M_9ScaleType4KindE0ELNS_15FloatRoundStyleE2ESK_EENS1_15EpilogueDefaultEEEEEvvEEEEvNT_6ParamsE --------------------------
	.section	.text._ZN7cutlass13device_kernelINS_4gemm6kernel13GemmUniversalIN4cute5tupleIJiiiiEEENS1_10collective13CollectiveMmaINS1_34MainloopSm90TmaGmmaWarpSpecializedILi11ENS5_IJNS4_1CILi1EEENSA_ILi8EEESB_EEENS1_35KernelTmaWarpSpecializedCooperativeEEENS5_IJNSA_ILi256EEENSA_ILi64EEENSA_ILi32EEEEEENS_6half_tENS5_IJlSB_lEEESK_SL_NS4_8TiledMMAINS4_8MMA_AtomIJNS4_4SM904GMMA25MMA_64x64x16_F32F16F16_SSILNSP_5MajorE0ELSR_0ELNSP_7ScaleInE1ELSS_1EEEEEENS4_6LayoutINS5_IJNSA_ILi2EEESB_SB_EEENS5_IJSB_NSA_ILi0EEESY_EEEEENS5_IJNS4_10UnderscoreES11_S11_EEEEENS4_23SM90_TMA_LOAD_MULTICASTENS4_14ComposedLayoutINS4_7SwizzleILi2ELi4ELi3EEENS4_18smem_ptr_flag_bitsILi16EEENSV_INS5_IJSC_SI_EEENS5_IJSI_SB_EEEEEEEvNS4_8identityENS4_13SM90_TMA_LOADES1D_vS1E_EENS_8epilogue10collective6detail29Sm90TmaWarpSpecializedAdapterINS1I_15DefaultEpilogueISK_SL_SL_NS1H_6thread17LinearCombinationISK_Li1EffLNS1M_9ScaleType4KindE0ELNS_15FloatRoundStyleE2ESK_EENS1_15EpilogueDefaultEEEEEvvEEEEvNT_6ParamsE,"ax",@progbits
	.align	128
.text._ZN7cutlass13device_kernelINS_4gemm6kernel13GemmUniversalIN4cute5tupleIJiiiiEEENS1_10collective13CollectiveMmaINS1_34MainloopSm90TmaGmmaWarpSpecializedILi11ENS5_IJNS4_1CILi1EEENSA_ILi8EEESB_EEENS1_35KernelTmaWarpSpecializedCooperativeEEENS5_IJNSA_ILi256EEENSA_ILi64EEENSA_ILi32EEEEEENS_6half_tENS5_IJlSB_lEEESK_SL_NS4_8TiledMMAINS4_8MMA_AtomIJNS4_4SM904GMMA25MMA_64x64x16_F32F16F16_SSILNSP_5MajorE0ELSR_0ELNSP_7ScaleInE1ELSS_1EEEEEENS4_6LayoutINS5_IJNSA_ILi2EEESB_SB_EEENS5_IJSB_NSA_ILi0EEESY_EEEEENS5_IJNS4_10UnderscoreES11_S11_EEEEENS4_23SM90_TMA_LOAD_MULTICASTENS4_14ComposedLayoutINS4_7SwizzleILi2ELi4ELi3EEENS4_18smem_ptr_flag_bitsILi16EEENSV_INS5_IJSC_SI_EEENS5_IJSI_SB_EEEEEEEvNS4_8identityENS4_13SM90_TMA_LOADES1D_vS1E_EENS_8epilogue10collective6detail29Sm90TmaWarpSpecializedAdapterINS1I_15DefaultEpilogueISK_SL_SL_NS1H_6thread17LinearCombinationISK_Li1EffLNS1M_9ScaleType4KindE0ELNS_15FloatRoundStyleE2ESK_EENS1_15EpilogueDefaultEEEEEvvEEEEvNT_6ParamsE:
        .type           _ZN7cutlass13device_kernelINS_4gemm6kernel13GemmUniversalIN4cute5tupleIJiiiiEEENS1_10collective13CollectiveMmaINS1_34MainloopSm90TmaGmmaWarpSpecializedILi11ENS5_IJNS4_1CILi1EEENSA_ILi8EEESB_EEENS1_35KernelTmaWarpSpecializedCooperativeEEENS5_IJNSA_ILi256EEENSA_ILi64EEENSA_ILi32EEEEEENS_6half_tENS5_IJlSB_lEEESK_SL_NS4_8TiledMMAINS4_8MMA_AtomIJNS4_4SM904GMMA25MMA_64x64x16_F32F16F16_SSILNSP_5MajorE0ELSR_0ELNSP_7ScaleInE1ELSS_1EEEEEENS4_6LayoutINS5_IJNSA_ILi2EEESB_SB_EEENS5_IJSB_NSA_ILi0EEESY_EEEEENS5_IJNS4_10UnderscoreES11_S11_EEEEENS4_23SM90_TMA_LOAD_MULTICASTENS4_14ComposedLayoutINS4_7SwizzleILi2ELi4ELi3EEENS4_18smem_ptr_flag_bitsILi16EEENSV_INS5_IJSC_SI_EEENS5_IJSI_SB_EEEEEEEvNS4_8identityENS4_13SM90_TMA_LOADES1D_vS1E_EENS_8epilogue10collective6detail29Sm90TmaWarpSpecializedAdapterINS1I_15DefaultEpilogueISK_SL_SL_NS1H_6thread17LinearCombinationISK_Li1EffLNS1M_9ScaleType4KindE0ELNS_15FloatRoundStyleE2ESK_EENS1_15EpilogueDefaultEEEEEvvEEEEvNT_6ParamsE,@function
        .size           _ZN7cutlass13device_kernelINS_4gemm6kernel13GemmUniversalIN4cute5tupleIJiiiiEEENS1_10collective13CollectiveMmaINS1_34MainloopSm90TmaGmmaWarpSpecializedILi11ENS5_IJNS4_1CILi1EEENSA_ILi8EEESB_EEENS1_35KernelTmaWarpSpecializedCooperativeEEENS5_IJNSA_ILi256EEENSA_ILi64EEENSA_ILi32EEEEEENS_6half_tENS5_IJlSB_lEEESK_SL_NS4_8TiledMMAINS4_8MMA_AtomIJNS4_4SM904GMMA25MMA_64x64x16_F32F16F16_SSILNSP_5MajorE0ELSR_0ELNSP_7ScaleInE1ELSS_1EEEEEENS4_6LayoutINS5_IJNSA_ILi2EEESB_SB_EEENS5_IJSB_NSA_ILi0EEESY_EEEEENS5_IJNS4_10UnderscoreES11_S11_EEEEENS4_23SM90_TMA_LOAD_MULTICASTENS4_14ComposedLayoutINS4_7SwizzleILi2ELi4ELi3EEENS4_18smem_ptr_flag_bitsILi16EEENSV_INS5_IJSC_SI_EEENS5_IJSI_SB_EEEEEEEvNS4_8identityENS4_13SM90_TMA_LOADES1D_vS1E_EENS_8epilogue10collective6detail29Sm90TmaWarpSpecializedAdapterINS1I_15DefaultEpilogueISK_SL_SL_NS1H_6thread17LinearCombinationISK_Li1EffLNS1M_9ScaleType4KindE0ELNS_15FloatRoundStyleE2ESK_EENS1_15EpilogueDefaultEEEEEvvEEEEvNT_6ParamsE,(.L_x_210 - _ZN7cutlass13device_kernelINS_4gemm6kernel13GemmUniversalIN4cute5tupleIJiiiiEEENS1_10collective13CollectiveMmaINS1_34MainloopSm90TmaGmmaWarpSpecializedILi11ENS5_IJNS4_1CILi1EEENSA_ILi8EEESB_EEENS1_35KernelTmaWarpSpecializedCooperativeEEENS5_IJNSA_ILi256EEENSA_ILi64EEENSA_ILi32EEEEEENS_6half_tENS5_IJlSB_lEEESK_SL_NS4_8TiledMMAINS4_8MMA_AtomIJNS4_4SM904GMMA25MMA_64x64x16_F32F16F16_SSILNSP_5MajorE0ELSR_0ELNSP_7ScaleInE1ELSS_1EEEEEENS4_6LayoutINS5_IJNSA_ILi2EEESB_SB_EEENS5_IJSB_NSA_ILi0EEESY_EEEEENS5_IJNS4_10UnderscoreES11_S11_EEEEENS4_23SM90_TMA_LOAD_MULTICASTENS4_14ComposedLayoutINS4_7SwizzleILi2ELi4ELi3EEENS4_18smem_ptr_flag_bitsILi16EEENSV_INS5_IJSC_SI_EEENS5_IJSI_SB_EEEEEEEvNS4_8identityENS4_13SM90_TMA_LOADES1D_vS1E_EENS_8epilogue10collective6detail29Sm90TmaWarpSpecializedAdapterINS1I_15DefaultEpilogueISK_SL_SL_NS1H_6thread17LinearCombinationISK_Li1EffLNS1M_9ScaleType4KindE0ELNS_15FloatRoundStyleE2ESK_EENS1_15EpilogueDefaultEEEEEvvEEEEvNT_6ParamsE)
        .other          _ZN7cutlass13device_kernelINS_4gemm6kernel13GemmUniversalIN4cute5tupleIJiiiiEEENS1_10collective13CollectiveMmaINS1_34MainloopSm90TmaGmmaWarpSpecializedILi11ENS5_IJNS4_1CILi1EEENSA_ILi8EEESB_EEENS1_35KernelTmaWarpSpecializedCooperativeEEENS5_IJNSA_ILi256EEENSA_ILi64EEENSA_ILi32EEEEEENS_6half_tENS5_IJlSB_lEEESK_SL_NS4_8TiledMMAINS4_8MMA_AtomIJNS4_4SM904GMMA25MMA_64x64x16_F32F16F16_SSILNSP_5MajorE0ELSR_0ELNSP_7ScaleInE1ELSS_1EEEEEENS4_6LayoutINS5_IJNSA_ILi2EEESB_SB_EEENS5_IJSB_NSA_ILi0EEESY_EEEEENS5_IJNS4_10UnderscoreES11_S11_EEEEENS4_23SM90_TMA_LOAD_MULTICASTENS4_14ComposedLayoutINS4_7SwizzleILi2ELi4ELi3EEENS4_18smem_ptr_flag_bitsILi16EEENSV_INS5_IJSC_SI_EEENS5_IJSI_SB_EEEEEEEvNS4_8identityENS4_13SM90_TMA_LOADES1D_vS1E_EENS_8epilogue10collective6detail29Sm90TmaWarpSpecializedAdapterINS1I_15DefaultEpilogueISK_SL_SL_NS1H_6thread17LinearCombinationISK_Li1EffLNS1M_9ScaleType4KindE0ELNS_15FloatRoundStyleE2ESK_EENS1_15EpilogueDefaultEEEEEvvEEEEvNT_6ParamsE,@"STO_CUDA_ENTRY STV_DEFAULT"
_ZN7cutlass13device_kernelINS_4gemm6kernel13GemmUniversalIN4cute5tupleIJiiiiEEENS1_10collective13CollectiveMmaINS1_34MainloopSm90TmaGmmaWarpSpecializedILi11ENS5_IJNS4_1CILi1EEENSA_ILi8EEESB_EEENS1_35KernelTmaWarpSpecializedCooperativeEEENS5_IJNSA_ILi256EEENSA_ILi64EEENSA_ILi32EEEEEENS_6half_tENS5_IJlSB_lEEESK_SL_NS4_8TiledMMAINS4_8MMA_AtomIJNS4_4SM904GMMA25MMA_64x64x16_F32F16F16_SSILNSP_5MajorE0ELSR_0ELNSP_7ScaleInE1ELSS_1EEEEEENS4_6LayoutINS5_IJNSA_ILi2EEESB_SB_EEENS5_IJSB_NSA_ILi0EEESY_EEEEENS5_IJNS4_10UnderscoreES11_S11_EEEEENS4_23SM90_TMA_LOAD_MULTICASTENS4_14ComposedLayoutINS4_7SwizzleILi2ELi4ELi3EEENS4_18smem_ptr_flag_bitsILi16EEENSV_INS5_IJSC_SI_EEENS5_IJSI_SB_EEEEEEEvNS4_8identityENS4_13SM90_TMA_LOADES1D_vS1E_EENS_8epilogue10collective6detail29Sm90TmaWarpSpecializedAdapterINS1I_15DefaultEpilogueISK_SL_SL_NS1H_6thread17LinearCombinationISK_Li1EffLNS1M_9ScaleType4KindE0ELNS_15FloatRoundStyleE2ESK_EENS1_15EpilogueDefaultEEEEEvvEEEEvNT_6ParamsE:
[----:B------:R-:W0:Y:S01]  /*0000*/  LDC R1, c[0x0][0x28] ;  /* 0x00000a00ff017b82 */ /* 0x000e220000000800 */
[----:B------:R-:W1:Y:S01]  /*0010*/  S2R R97, SR_TID.X ;  /* 0x0000000000617919 */ /* 0x000e620000002100 */
[----:B------:R-:W-:Y:S01]  /*0020*/  ELECT P0, URZ, PT ;  /* 0x00000000003f782f */ /* 0x000fe20003800000 */
[----:B------:R-:W-:Y:S01]  /*0030*/  BSSY B0, `(.L_x_0) ;  /* 0x000000f000007945 */ /* 0x000fe20003800000 */
[--C-:B-1----:R-:W-:Y:S02]  /*0040*/  SHF.R.U32.HI R0, RZ, 0x5, R97.reuse ;  /* 0x00000005ff007819 */ /* 0x102fe40000011661 */
[----:B------:R-:W-:-:S03]  /*0050*/  SHF.R.U32.HI R6, RZ, 0x7, R97 ;  /* 0x00000007ff067819 */ /* 0x000fc60000011661 */
[----:B------:R-:W1:Y:S04]  /*0060*/  SHFL.IDX PT, R3, R0, RZ, 0x1f ;  /* 0x00001fff00037589 */ /* 0x000e6800000e0000 */
[----:B------:R2:W3:Y:S01]  /*0070*/  SHFL.IDX PT, R2, R6, RZ, 0x1f ;  /* 0x00001fff06027589 */ /* 0x0004e200000e0000 */
[----:B-1----:R-:W-:-:S13]  /*0080*/  ISETP.NE.OR P0, PT, R3, RZ, !P0 ;  /* 0x000000ff0300720c */ /* 0x002fda0004705670 */
[----:B0-23--:R-:W-:Y:S05]  /*0090*/  @P0 BRA `(.L_x_1) ;  /* 0x0000000000200947 */ /* 0x00dfea0003800000 */
[----:B------:R-:W-:Y:S02]  /*00a0*/  ULDC.64 UR4, c[0x0][0x198] ;  /* 0x0000660000047ab9 */ /* 0x000fe40000000a00 */
[----:B------:R-:W-:Y:S02]  /*00b0*/  UIADD3 UR6, UP0, UR4, 0xf0, URZ ;  /* 0x000000f004067890 */ /* 0x000fe4000ff1e03f */
[----:B------:R-:W-:Y:S02]  /*00c0*/  UIADD3 UR4, UP1, UR4, 0x1f0, URZ ;  /* 0x000001f004047890 */ /* 0x000fe4000ff3e03f */
[----:B------:R-:W-:Y:S02]  /*00d0*/  UIADD3.X UR7, URZ, UR5, URZ, UP0, !UPT ;  /* 0x000000053f077290 */ /* 0x000fe400087fe43f */
[----:B------:R-:W-:-:S07]  /*00e0*/  UIADD3.X UR5, URZ, UR5, URZ, UP1, !UPT ;  /* 0x000000053f057290 */ /* 0x000fce0008ffe43f */
[----:B------:R0:W-:Y:S02]  /*00f0*/  UTMACCTL.PF [UR6] ;  /* 0x00000000060079b9 */ /* 0x0001e40008040000 */
[----:B------:R0:W-:Y:S02]  /*0100*/  UTMACCTL.PF [UR4] ;  /* 0x00000000040079b9 */ /* 0x0001e40008040000 */
[----:B0-----:R-:W-:Y:S01]  /*0110*/  NOP ;  /* 0x0000000000007918 */ /* 0x001fe20000000000 */
.L_x_1:
[----:B------:R-:W-:Y:S05]  /*0120*/  BSYNC B0 ;  /* 0x0000000000007941 */ /* 0x000fea0003800000 */
.L_x_0:
[----:B------:R-:W0:Y:S02]  /*0130*/  SHFL.IDX PT, R5, R0, RZ, 0x1f ;  /* 0x00001fff00057589 */ /* 0x000e2400000e0000 */
[----:B0-----:R-:W-:-:S13]  /*0140*/  ISETP.NE.AND P0, PT, R5, RZ, PT ;  /* 0x000000ff0500720c */ /* 0x001fda0003f05270 */
[----:B------:R-:W-:Y:S05]  /*0150*/  @P0 BRA `(.L_x_2) ;  /* 0x00000000009c0947 */ /* 0x000fea0003800000 */
[----:B------:R-:W-:Y:S01]  /*0160*/  ELECT P0, URZ, PT ;  /* 0x00000000003f782f */ /* 0x000fe20003800000 */
[----:B------:R-:W-:-:S12]  /*0170*/  BSSY B0, `(.L_x_2) ;  /* 0x0000025000007945 */ /* 0x000fd80003800000 */
[----:B------:R-:W-:Y:S05]  /*0180*/  @!P0 BRA `(.L_x_3) ;  /* 0x00000000008c8947 */ /* 0x000fea0003800000 */
[----:B------:R-:W0:Y:S01]  /*0190*/  S2UR UR8, SR_CgaCtaId ;  /* 0x00000000000879c3 */ /* 0x000e220000008800 */
[----:B------:R-:W-:Y:S01]  /*01a0*/  UMOV UR4, 0x400 ;  /* 0x0000040000047882 */ /* 0x000fe20000000000 */
[----:B------:R-:W-:Y:S01]  /*01b0*/  UMOV UR5, 0x1 ;  /* 0x0000000100057882 */ /* 0x000fe20000000000 */
[----:B------:R-:W-:Y:S02]  /*01c0*/  UMOV UR6, 0x10 ;  /* 0x0000001000067882 */ /* 0x000fe40000000000 */
[----:B------:R-:W-:-:S04]  /*01d0*/  UIADD3 UR6, -UR6, 0x100000, URZ ;  /* 0x0010000006067890 */ /* 0x000fc8000fffe13f */
[----:B------:R-:W-:Y:S02]  /*01e0*/  USHF.L.U32 UR7, UR6, 0xb, URZ ;  /* 0x0000000b06077899 */ /* 0x000fe4000800063f */
[----:B------:R-:W-:Y:S02]  /*01f0*/  USHF.L.U32 UR6, UR6, 0x1, URZ ;  /* 0x0000000106067899 */ /* 0x000fe4000800063f */
[----:B0-----:R-:W-:Y:S02]  /*0200*/  ULEA UR8, UR8, UR4, 0x18 ;  /* 0x0000000408087291 */ /* 0x001fe4000f8ec03f */
[----:B------:R-:W-:-:S04]  /*0210*/  UIADD3 UR4, -UR5, 0x100000, URZ ;  /* 0x0010000005047890 */ /* 0x000fc8000fffe13f */
[----:B------:R-:W-:Y:S02]  /*0220*/  USHF.L.U32 UR5, UR4, 0xb, URZ ;  /* 0x0000000b04057899 */ /* 0x000fe4000800063f */
[----:B------:R-:W-:Y:S01]  /*0230*/  USHF.L.U32 UR4, UR4, 0x1, URZ ;  /* 0x0000000104047899 */ /* 0x000fe2000800063f */
[----:B------:R-:W0:Y:S11]  /*0240*/  FENCE.VIEW.ASYNC.S ;  /* 0x00000000000073c6 */ /* 0x000e360000000000 */
[----:B0-----:R0:W1:Y:S01]  /*0250*/  SYNCS.EXCH.64 URZ, [UR8], UR4 ;  /* 0x00000004083f75b2 */ /* 0x0010620008000100 */
[----:B------:R0:W2:Y:S01]  /*0260*/  SYNCS.EXCH.64 URZ, [UR8+0x58], UR6 ;  /* 0x00005806083f75b2 */ /* 0x0000a20008000100 */
[----:B------:R0:W3:Y:S01]  /*0270*/  SYNCS.EXCH.64 URZ, [UR8+0x8], UR4 ;  /* 0x00000804083f75b2 */ /* 0x0000e20008000100 */
[----:B------:R0:W4:Y:S01]  /*0280*/  SYNCS.EXCH.64 URZ, [UR8+0x60], UR6 ;  /* 0x00006006083f75b2 */ /* 0x0001220008000100 */
[----:B------:R0:W0:Y:S01]  /*0290*/  SYNCS.EXCH.64 URZ, [UR8+0x10], UR4 ;  /* 0x00001004083f75b2 */ /* 0x0000220008000100 */
        /* <DEDUP_REMOVED lines=17> */
[----:B------:R-:W-:Y:S01]  /*03b0*/  NOP ;  /* 0x0000000000007918 */ /* 0x000fe20000000000 */
.L_x_3:
[----:B0-----:R-:W-:Y:S05]  /*03c0*/  BSYNC B0 ;  /* 0x0000000000007941 */ /* 0x001fea0003800000 */
.L_x_2:
[----:B------:R-:W0:Y:S01]  /*03d0*/  SHFL.IDX PT, R0, R0, RZ, 0x1f ;  /* 0x00001fff00007589 */ /* 0x000e2200000e0000 */
[----:B------:R-:W-:Y:S01]  /*03e0*/  SHF.R.S32.HI R8, RZ, 0x1f, R97 ;  /* 0x0000001fff087819 */ /* 0x000fe20000011461 */
[----:B------:R-:W5:Y:S01]  /*03f0*/  S2UR UR8, SR_CTAID.X ;  /* 0x00000000000879c3 */ /* 0x000f620000002500 */
[----:B------:R-:W-:Y:S01]  /*0400*/  ELECT P0, URZ, PT ;  /* 0x00000000003f782f */ /* 0x000fe20003800000 */
[----:B------:R-:W1:Y:S01]  /*0410*/  S2R R4, SR_CTAID.Y ;  /* 0x0000000000047919 */ /* 0x000e620000002600 */
[----:B------:R-:W-:Y:S01]  /*0420*/  LEA.HI R8, R8, R97, RZ, 0x7 ;  /* 0x0000006108087211 */ /* 0x000fe200078f38ff */
[----:B------:R-:W-:Y:S01]  /*0430*/  ULDC UR4, c[0x0][0x154] ;  /* 0x0000550000047ab9 */ /* 0x000fe20000000800 */
[----:B------:R-:W-:Y:S01]  /*0440*/  SHF.R.S32.HI R10, RZ, 0x1f, R5 ;  /* 0x0000001fff0a7819 */ /* 0x000fe20000011405 */
[----:B------:R-:W-:Y:S01]  /*0450*/  NOP ;  /* 0x0000000000007918 */ /* 0x000fe20000000000 */
[----:B------:R-:W-:Y:S01]  /*0460*/  LOP3.LUT R8, R8, 0xffffff80, RZ, 0xc0, !PT ;  /* 0xffffff8008087812 */ /* 0x000fe200078ec0ff */
[----:B------:R-:W2:Y:S01]  /*0470*/  LDC R14, c[0x0][0x140] ;  /* 0x00005000ff0e7b82 */ /* 0x000ea20000000800 */
[----:B------:R-:W-:Y:S01]  /*0480*/  LEA.HI R10, R10, R5, RZ, 0x2 ;  /* 0x000000050a0a7211 */ /* 0x000fe200078f10ff */
[----:B------:R-:W-:-:S02]  /*0490*/  NOP ;  /* 0x0000000000007918 */ /* 0x000fc40000000000 */
[----:B------:R-:W-:Y:S01]  /*04a0*/  IMAD.IADD R8, R97, 0x1, -R8 ;  /* 0x0000000161087824 */ /* 0x000fe200078e0a08 */
[----:B------:R-:W-:-:S03]  /*04b0*/  LOP3.LUT R10, R10, 0x3ffffffc, RZ, 0xc0, !PT ;  /* 0x3ffffffc0a0a7812 */ /* 0x000fc600078ec0ff */
[----:B------:R-:W3:Y:S01]  /*04c0*/  LDC R12, c[0x0][0x144] ;  /* 0x00005100ff0c7b82 */ /* 0x000ee20000000800 */
[----:B------:R-:W-:Y:S01]  /*04d0*/  SHF.R.S32.HI R7, RZ, 0x1f, R8 ;  /* 0x0000001fff077819 */ /* 0x000fe20000011408 */
[----:B------:R-:W-:Y:S01]  /*04e0*/  IMAD.IADD R10, R5, 0x1, -R10 ;  /* 0x00000001050a7824 */ /* 0x000fe200078e0a0a */
[----:B------:R-:W-:Y:S02]  /*04f0*/  LOP3.LUT P2, RZ, R8, 0x7, RZ, 0xc0, !PT ;  /* 0x0000000708ff7812 */ /* 0x000fe4000784c0ff */
[----:B------:R-:W-:Y:S01]  /*0500*/  LEA.HI R7, R7, R8, RZ, 0x3 ;  /* 0x0000000807077211 */ /* 0x000fe200078f18ff */
[----:B------:R-:W-:Y:S01]  /*0510*/  VIADD R8, R2, 0xffffffff ;  /* 0xffffffff02087836 */ /* 0x000fe20000000000 */
[----:B0-----:R-:W-:Y:S02]  /*0520*/  ISETP.NE.OR P0, PT, R0, RZ, !P0 ;  /* 0x000000ff0000720c */ /* 0x001fe40004705670 */
[--C-:B------:R-:W-:Y:S02]  /*0530*/  SHF.R.S32.HI R0, RZ, 0x3, R7.reuse ;  /* 0x00000003ff007819 */ /* 0x100fe40000011407 */
[----:B------:R-:W-:-:S02]  /*0540*/  SHF.R.S32.HI R7, RZ, 0x1f, R7 ;  /* 0x0000001fff077819 */ /* 0x000fc40000011407 */
[----:B-----5:R-:W-:Y:S02]  /*0550*/  I2FP.F32.U32 R11, UR8 ;  /* 0x00000008000b7c45 */ /* 0x020fe40008201000 */
[----:B------:R-:W-:Y:S02]  /*0560*/  LEA.HI R7, R7, R0, RZ, 0x2 ;  /* 0x0000000007077211 */ /* 0x000fe400078f10ff */
[----:B--2---:R-:W-:Y:S02]  /*0570*/  ISETP.EQ.U32.AND P3, PT, R14, 0x1, PT ;  /* 0x000000010e00780c */ /* 0x004fe40003f62070 */
[----:B-1----:R-:W-:Y:S01]  /*0580*/  I2FP.F32.U32 R9, R4 ;  /* 0x0000000400097245 */ /* 0x002fe20000201000 */
[----:B------:R-:W-:Y:S01]  /*0590*/  VOTEU.ALL UP0, P0 ;  /* 0x00000000003f7886 */ /* 0x000fe20000000000 */
[----:B------:R-:W-:Y:S01]  /*05a0*/  LOP3.LUT R7, R7, 0xfffffffc, RZ, 0xc0, !PT ;  /* 0xfffffffc07077812 */ /* 0x000fe200078ec0ff */
[----:B------:R-:W-:Y:S01]  /*05b0*/  VOTEU.ALL UP1, P0 ;  /* 0x00000000003f7886 */ /* 0x000fe20000020000 */
[----:B------:R-:W-:Y:S01]  /*05c0*/  ISETP.GE.U32.AND P5, PT, R8, 0x2, PT ;  /* 0x000000020800780c */ /* 0x000fe20003fa6070 */
[----:B------:R-:W-:Y:S01]  /*05d0*/  FMUL R13, R9, UR4 ;  /* 0x00000004090d7c20 */ /* 0x000fe20008400000 */
[----:B------:R-:W0:Y:S01]  /*05e0*/  @!UP0 S2UR UR7, SR_CgaCtaId ;  /* 0x00000000000789c3 */ /* 0x000e220000008800 */
[----:B------:R-:W-:Y:S01]  /*05f0*/  ULDC UR4, c[0x0][0x150] ;  /* 0x0000540000047ab9 */ /* 0x000fe20000000800 */
[----:B------:R-:W-:-:S02]  /*0600*/  IMAD.IADD R7, R0, 0x1, -R7 ;  /* 0x0000000100077824 */ /* 0x000fc400078e0a07 */
[----:B------:R-:W-:Y:S01]  /*0610*/  FMUL R11, R11, UR4 ;  /* 0x000000040b0b7c20 */ /* 0x000fe20008400000 */
[----:B------:R-:W-:Y:S01]  /*0620*/  SHF.R.S32.HI R0, RZ, 0x1f, R3 ;  /* 0x0000001fff007819 */ /* 0x000fe20000011403 */
[----:B------:R-:W1:Y:S01]  /*0630*/  F2I.U32.TRUNC.NTZ R13, R13 ;  /* 0x0000000d000d7305 */ /* 0x000e62000020f000 */
[----:B------:R-:W-:Y:S01]  /*0640*/  IMAD R7, R10, 0x4, R7 ;  /* 0x000000040a077824 */ /* 0x000fe200078e0207 */
[----:B------:R-:W-:Y:S01]  /*0650*/  UMOV UR4, 0x20 ;  /* 0x0000002000047882 */ /* 0x000fe20000000000 */
[----:B------:R-:W2:Y:S01]  /*0660*/  LDC R9, c[0x0][0x148] ;  /* 0x00005200ff097b82 */ /* 0x000ea20000000800 */
[----:B------:R-:W-:Y:S01]  /*0670*/  LEA.HI R0, R0, R3, RZ, 0x2 ;  /* 0x0000000300007211 */ /* 0x000fe200078f10ff */
[----:B------:R-:W-:Y:S01]  /*0680*/  IMAD.SHL.U32 R10, R7, 0x4, RZ ;  /* 0x00000004070a7824 */ /* 0x000fe200078e00ff */
[----:B------:R-:W-:Y:S01]  /*0690*/  @!UP0 UMOV UR6, 0x400 ;  /* 0x0000040000068882 */ /* 0x000fe20000000000 */
[----:B------:R-:W-:-:S04]  /*06a0*/  @!UP0 UIADD3 UR4, -UR4, 0x100000, URZ ;  /* 0x0010000004048890 */ /* 0x000fc8000fffe13f */
[----:B------:R-:W-:Y:S02]  /*06b0*/  @!UP0 USHF.L.U32 UR5, UR4, 0xb, URZ ;  /* 0x0000000b04058899 */ /* 0x000fe4000800063f */
[----:B------:R-:W-:Y:S01]  /*06c0*/  @!UP0 USHF.L.U32 UR4, UR4, 0x1, URZ ;  /* 0x0000000104048899 */ /* 0x000fe2000800063f */
[----:B------:R-:W5:Y:S01]  /*06d0*/  F2I.U32.TRUNC.NTZ R11, R11 ;  /* 0x0000000b000b7305 */ /* 0x000f62000020f000 */
[----:B------:R-:W-:Y:S02]  /*06e0*/  LOP3.LUT R0, R0, 0xfffffffc, RZ, 0xc0, !PT ;  /* 0xfffffffc00007812 */ /* 0x000fe400078ec0ff */
[----:B------:R-:W-:-:S03]  /*06f0*/  LOP3.LUT R19, R7, 0xc, R10, 0x78, !PT ;  /* 0x0000000c07137812 */ /* 0x000fc600078e780a */
[----:B------:R-:W-:Y:S02]  /*0700*/  IMAD.IADD R3, R3, 0x1, -R0 ;  /* 0x0000000103037824 */ /* 0x000fe400078e0a00 */
[----:B-1----:R-:W-:Y:S01]  /*0710*/  IMAD.MOV R20, RZ, RZ, -R13 ;  /* 0x000000ffff147224 */ /* 0x002fe200078e0a0d */
[----:B0-----:R-:W-:Y:S02]  /*0720*/  @!UP0 ULEA UR6, UR7, UR6, 0x18 ;  /* 0x0000000607068291 */ /* 0x001fe4000f8ec03f */
[----:B------:R-:W-:Y:S01]  /*0730*/  ISETP.NE.AND P1, PT, R3, 0x3, PT ;  /* 0x000000030300780c */ /* 0x000fe20003f25270 */
[----:B------:R-:W-:Y:S01]  /*0740*/  VOTEU.ALL UP0, P0 ;  /* 0x00000000003f7886 */ /* 0x000fe20000000000 */
[----:B------:R-:W-:Y:S01]  /*0750*/  ISETP.LT.U32.AND P0, PT, R19, 0x8, !P2 ;  /* 0x000000081300780c */ /* 0x000fe20005701070 */
[----:B-----5:R-:W-:Y:S01]  /*0760*/  IMAD.MOV R11, RZ, RZ, -R11 ;  /* 0x000000ffff0b7224 */ /* 0x020fe200078e0a0b */
[----:B------:R-:W-:Y:S02]  /*0770*/  ISETP.EQ.OR P1, PT, R3, RZ, !P1 ;  /* 0x000000ff0300720c */ /* 0x000fe40004f22670 */
[C---:B------:R-:W-:Y:S01]  /*0780*/  ISETP.NE.AND P2, PT, R2.reuse, RZ, PT ;  /* 0x000000ff0200720c */ /* 0x040fe20003f45270 */
[----:B--2---:R-:W-:Y:S01]  /*0790*/  IMAD R0, R9, R20, R4 ;  /* 0x0000001409007224 */ /* 0x004fe200078e0204 */
[----:B------:R-:W-:Y:S01]  /*07a0*/  ISETP.EQ.AND P1, PT, R2, RZ, P1 ;  /* 0x000000ff0200720c */ /* 0x000fe20000f22270 */
[----:B---3--:R-:W-:Y:S01]  /*07b0*/  IMAD R7, R12, R11, UR8 ;  /* 0x000000080c077e24 */ /* 0x008fe2000f8e020b */
[----:B------:R-:W0:Y:S02]  /*07c0*/  FENCE.VIEW.ASYNC.S ;  /* 0x00000000000073c6 */ /* 0x000e240000000000 */
[----:B0-----:R0:W1:Y:S01]  /*07d0*/  @!UP0 SYNCS.EXCH.64 URZ, [UR6+0xc0], UR4 ;  /* 0x0000c004063f85b2 */ /* 0x0010620008000100 */
[----:B------:R-:W-:-:S02]  /*07e0*/  ISETP.NE.AND P4, PT, R0, R19, PT ;  /* 0x000000130000720c */ /* 0x000fc40003f85270 */
[----:B------:R-:W-:Y:S02]  /*07f0*/  SEL R18, RZ, 0x1, !P1 ;  /* 0x00000001ff127807 */ /* 0x000fe40004800000 */
[----:B------:R-:W-:Y:S02]  /*0800*/  ISETP.EQ.OR P4, PT, R7, RZ, !P4 ;  /* 0x000000ff0700720c */ /* 0x000fe40006782670 */
[----:B------:R-:W-:Y:S02]  /*0810*/  LOP3.LUT R0, R97, 0x7f, RZ, 0xc0, !PT ;  /* 0x0000007f61007812 */ /* 0x000fe400078ec0ff */
[----:B------:R-:W-:Y:S02]  /*0820*/  PLOP3.LUT P0, PT, P0, P4, PT, 0x80, 0x0 ;  /* 0x000000000000781c */ /* 0x000fe40000709070 */
[----:B------:R-:W-:Y:S02]  /*0830*/  SEL R18, R18, 0x2, P5 ;  /* 0x0000000212127807 */ /* 0x000fe40002800000 */
[----:B------:R-:W-:Y:S01]  /*0840*/  P2R R114, PR, RZ, 0x1 ;  /* 0x00000001ff727803 */ /* 0x000fe20000000000 */
[----:B------:R0:W2:Y:S01]  /*0850*/  @!UP1 SYNCS.EXCH.64 URZ, [UR6+0xc8], UR4 ;  /* 0x0000c804063f95b2 */ /* 0x0000a20008000100 */
[----:B------:R-:W-:Y:S01]  /*0860*/  NOP ;  /* 0x0000000000007918 */ /* 0x000fe20000000000 */
[----:B------:R-:W-:Y:S06]  /*0870*/  @!P3 BRA `(.L_x_4) ;  /* 0x000000000008b947 */ /* 0x000fec0003800000 */
[----:B-12-4-:R-:W-:Y:S01]  /*0880*/  UCGABAR_ARV ;  /* 0x00000000000079c7 */ /* 0x016fe20008000000 */
[----:B------:R-:W-:Y:S05]  /*0890*/  BRA `(.L_x_5) ;  /* 0x0000000000047947 */ /* 0x000fea0003800000 */
.L_x_4:
[----:B-12-4-:R-:W-:Y:S01]  /*08a0*/  NOP ;  /* 0x0000000000007918 */ /* 0x016fe20000000000 */
.L_x_5:
[----:B------:R-:W1:Y:S01]  /*08b0*/  LDC R2, c[0x0][0x65c] ;  /* 0x00019700ff027b82 */ /* 0x000e620000000800 */
[----:B------:R-:W-:Y:S01]  /*08c0*/  LOP3.LUT R5, R5, 0xffffefff, RZ, 0xc0, !PT ;  /* 0xffffefff05057812 */ /* 0x000fe200078ec0ff */
[----:B------:R-:W-:Y:S02]  /*08d0*/  IMAD.U32 R10, RZ, RZ, UR8 ;  /* 0x00000008ff0a7e24 */ /* 0x000fe4000f8e00ff */
[----:B------:R-:W-:Y:S01]  /*08e0*/  IMAD.MOV.U32 R11, RZ, RZ, RZ ;  /* 0x000000ffff0b7224 */ /* 0x000fe200078e00ff */
[----:B-1----:R-:W-:-:S13]  /*08f0*/  ISETP.NE.AND P1, PT, R2, 0x1, PT ;  /* 0x000000010200780c */ /* 0x002fda0003f25270 */
[----:B------:R-:W1:Y:S01]  /*0900*/  @P1 LDC R17, c[0x0][0x10] ;  /* 0x00000400ff111b82 */ /* 0x000e620000000800 */
[----:B------:R-:W-:Y:S01]  /*0910*/  @P1 LOP3.LUT R5, R5, 0x1000, RZ, 0xfc, !PT ;  /* 0x0000100005051812 */ /* 0x000fe200078efcff */
[----:B------:R-:W-:Y:S02]  /*0920*/  @P1 IMAD.MOV.U32 R5, RZ, RZ, RZ ;  /* 0x000000ffff051224 */ /* 0x000fe400078e00ff */
[----:B------:R-:W-:-:S04]  /*0930*/  @P1 IMAD.MOV.U32 R15, RZ, RZ, RZ ;  /* 0x000000ffff0f1224 */ /* 0x000fc800078e00ff */
[----:B------:R-:W2:Y:S01]  /*0940*/  @!P1 LDC R13, c[0x0][0xc] ;  /* 0x00000300ff0d9b82 */ /* 0x000ea20000000800 */
[----:B0-----:R-:W-:Y:S01]  /*0950*/  ULDC UR4, c[0x0][0xc] ;  /* 0x0000030000047ab9 */ /* 0x001fe20000000800 */
[----:B------:R-:W-:Y:S01]  /*0960*/  ULDC UR5, c[0x0][0x10] ;  /* 0x0000040000057ab9 */ /* 0x000fe20000000800 */
[----:B------:R-:W-:Y:S01]  /*0970*/  ULDC UR6, c[0x0][0x14] ;  /* 0x0000050000067ab9 */ /* 0x000fe20000000800 */
[----:B------:R-:W-:-:S04]  /*0980*/  UIMAD.WIDE.U32 UR4, UR4, UR5, URZ ;  /* 0x00000005040472a5 */ /* 0x000fc8000f8e003f */
[----:B------:R-:W-:Y:S02]  /*0990*/  UIMAD.WIDE.U32 UR36, UR4, UR6, URZ ;  /* 0x00000006042472a5 */ /* 0x000fe4000f8e003f */
[----:B------:R-:W-:-:S04]  /*09a0*/  UIMAD UR42, UR5, UR6, URZ ;  /* 0x00000006052a72a4 */ /* 0x000fc8000f8e023f */
[----:B------:R-:W-:Y:S01]  /*09b0*/  UIADD3 UR42, UR37, UR42, URZ ;  /* 0x0000002a252a7290 */ /* 0x000fe2000fffe03f */
[----:B-1----:R-:W-:-:S04]  /*09c0*/  @P1 IMAD.WIDE.U32 R16, R17, UR8, R4 ;  /* 0x0000000811101c25 */ /* 0x002fc8000f8e0004 */
[----:B------:R-:W-:Y:S02]  /*09d0*/  @P1 IMAD.IADD R17, R17, 0x1, R15 ;  /* 0x0000000111111824 */ /* 0x000fe400078e020f */
[----:B--2---:R-:W-:-:S04]  /*09e0*/  @!P1 IMAD.WIDE.U32 R10, R4, R13, R10 ;  /* 0x0000000d040a9225 */ /* 0x004fc800078e000a */
[----:B------:R-:W-:Y:S02]  /*09f0*/  @!P1 IMAD.MOV.U32 R16, RZ, RZ, R10 ;  /* 0x000000ffff109224 */ /* 0x000fe400078e000a */
[----:B------:R-:W-:Y:S01]  /*0a00*/  @!P1 IMAD.MOV.U32 R17, RZ, RZ, R11 ;  /* 0x000000ffff119224 */ /* 0x000fe200078e000b */
[----:B------:R-:W-:Y:S06]  /*0a10*/  @!P3 BRA `(.L_x_6) ;  /* 0x00000000000cb947 */ /* 0x000fec0003800000 */
[----:B------:R-:W-:Y:S01]  /*0a20*/  UCGABAR_WAIT ;  /* 0x0000000000007dc7 */ /* 0x000fe20008000000 */
[----:B------:R-:W-:Y:S01]  /*0a30*/  CCTL.IVALL ;  /* 0x00000000ff00798f */ /* 0x000fe20002000000 */
[----:B------:R-:W-:Y:S05]  /*0a40*/  BRA `(.L_x_7) ;  /* 0x0000000000047947 */ /* 0x000fea0003800000 */
.L_x_6:
[----:B------:R-:W-:Y:S06]  /*0a50*/  BAR.SYNC.DEFER_BLOCKING 0x0 ;  /* 0x0000000000007b1d */ /* 0x000fec0000010000 */
.L_x_7:
[----:B------:R-:W-:Y:S05]  /*0a60*/  @!P2 BRA `(.L_x_8) ;  /* 0x0000006400e8a947 */ /* 0x000fea0003800000 */
[----:B------:R-:W-:-:S13]  /*0a70*/  ISETP.GT.U32.AND P0, PT, R8, 0x1, PT ;  /* 0x000000010800780c */ /* 0x000fda0003f04070 */
[----:B------:R-:W-:Y:S05]  /*0a80*/  @P0 EXIT ;  /* 0x000000000000094d */ /* 0x000fea0003800000 */
[----:B------:R-:W-:Y:S01]  /*0a90*/  ULDC.64 UR4, c[0x0][0x650] ;  /* 0x0001940000047ab9 */ /* 0x000fe20000000a00 */
[----:B------:R-:W-:Y:S01]  /*0aa0*/  PRMT R3, RZ, 0x7610, R3 ;  /* 0x00007610ff037816 */ /* 0x000fe20000000003 */
[----:B------:R-:W-:Y:S01]  /*0ab0*/  IMAD.MOV.U32 R109, RZ, RZ, -0x1 ;  /* 0xffffffffff6d7424 */ /* 0x000fe200078e00ff */
[----:B------:R-:W-:Y:S01]  /*0ac0*/  ISETP.GE.U32.AND P0, PT, R16, UR4, PT ;  /* 0x0000000410007c0c */ /* 0x000fe2000bf06070 */
[----:B------:R-:W-:Y:S02]  /*0ad0*/  IMAD.MOV.U32 R101, RZ, RZ, -0x1 ;  /* 0xffffffffff657424 */ /* 0x000fe400078e00ff */
[----:B------:R-:W-:Y:S01]  /*0ae0*/  IMAD.MOV.U32 R23, RZ, RZ, -0x1 ;  /* 0xffffffffff177424 */ /* 0x000fe200078e00ff */
[----:B------:R-:W-:-:S13]  /*0af0*/  ISETP.GE.U32.AND.EX P0, PT, R17, UR5, PT, P0 ;  /* 0x0000000511007c0c */ /* 0x000fda000bf06100 */
[----:B------:R-:W-:Y:S05]  /*0b00*/  @P0 BRA `(.L_x_9) ;  /* 0x00000004002c0947 */ /* 0x000fea0003800000 */
[----:B------:R-:W0:Y:S01]  /*0b10*/  LDC.64 R22, c[0x0][0x628] ;  /* 0x00018a00ff167b82 */ /* 0x000e220000000a00 */
[----:B------:R-:W-:Y:S02]  /*0b20*/  IMAD.MOV.U32 R10, RZ, RZ, R16 ;  /* 0x000000ffff0a7224 */ /* 0x000fe400078e0010 */
[----:B------:R-:W-:-:S05]  /*0b30*/  IMAD.MOV.U32 R11, RZ, RZ, R17 ;  /* 0x000000ffff0b7224 */ /* 0x000fca00078e0011 */
[----:B------:R-:W1:Y:S08]  /*0b40*/  LDC R8, c[0x0][0x630] ;  /* 0x00018c00ff087b82 */ /* 0x000e700000000800 */
[----:B------:R-:W2:Y:S01]  /*0b50*/  LDC.64 R24, c[0x0][0x620] ;  /* 0x00018800ff187b82 */ /* 0x000ea20000000a00 */
[----:B0-----:R-:W-:-:S04]  /*0b60*/  ISETP.NE.U32.AND P0, PT, R22, RZ, PT ;  /* 0x000000ff1600720c */ /* 0x001fc80003f05070 */
[----:B------:R-:W-:-:S13]  /*0b70*/  ISETP.NE.AND.EX P0, PT, R23, RZ, PT, P0 ;  /* 0x000000ff1700720c */ /* 0x000fda0003f05300 */
[----:B-12---:R-:W-:Y:S05]  /*0b80*/  @!P0 BRA `(.L_x_10) ;  /* 0x0000000000288947 */ /* 0x006fea0003800000 */
[----:B------:R-:W0:Y:S02]  /*0b90*/  LDC R3, c[0x0][0x634] ;  /* 0x00018d00ff037b82 */ /* 0x000e240000000800 */
[----:B0-----:R-:W-:-:S05]  /*0ba0*/  IADD3 R3, P0, R16, R3, RZ ;  /* 0x0000000310037210 */ /* 0x001fca0007f1e0ff */
[----:B------:R-:W-:-:S04]  /*0bb0*/  IMAD.X R21, RZ, RZ, R17, P0 ;  /* 0x000000ffff157224 */ /* 0x000fc800000e0611 */
[----:B------:R-:W-:-:S04]  /*0bc0*/  IMAD.WIDE.U32 R10, R21, R22, RZ ;  /* 0x00000016150a7225 */ /* 0x000fc800078e00ff */
[----:B------:R-:W-:-:S04]  /*0bd0*/  IMAD.WIDE.U32 R12, P0, R3, R23, R10 ;  /* 0x00000017030c7225 */ /* 0x000fc8000780000a */
[----:B------:R-:W-:-:S04]  /*0be0*/  IMAD.WIDE.U32 R10, R3, R22, RZ ;  /* 0x00000016030a7225 */ /* 0x000fc800078e00ff */
[----:B------:R-:W-:Y:S01]  /*0bf0*/  IMAD.X R15, RZ, RZ, RZ, P0 ;  /* 0x000000ffff0f7224 */ /* 0x000fe200000e06ff */
[----:B------:R-:W-:Y:S01]  /*0c00*/  IADD3 RZ, P0, R11, R12, RZ ;  /* 0x0000000c0bff7210 */ /* 0x000fe20007f1e0ff */
[----:B------:R-:W-:-:S04]  /*0c10*/  IMAD.MOV.U32 R14, RZ, RZ, R13 ;  /* 0x000000ffff0e7224 */ /* 0x000fc800078e000d */
[----:B------:R-:W-:-:S08]  /*0c20*/  IMAD.WIDE.U32.X R10, R21, R23, R14, P0 ;  /* 0x00000017150a7225 */ /* 0x000fd000000e040e */
.L_x_10:
[----:B------:R-:W0:Y:S01]  /*0c30*/  LDC.64 R28, c[0x0][0x640] ;  /* 0x00019000ff1c7b82 */ /* 0x000e220000000a00 */
[-CC-:B------:R-:W-:Y:S01]  /*0c40*/  SHF.R.U64 R27, R10, R8.reuse, R11.reuse ;  /* 0x000000080a1b7219 */ /* 0x180fe2000000120b */
[----:B------:R-:W-:Y:S01]  /*0c50*/  IMAD.MOV.U32 R23, RZ, RZ, 0x1 ;  /* 0x00000001ff177424 */ /* 0x000fe200078e00ff */
[----:B------:R-:W-:Y:S02]  /*0c60*/  SHF.R.U32.HI R3, RZ, R8, R11 ;  /* 0x00000008ff037219 */ /* 0x000fe4000001160b */
[----:B------:R-:W-:-:S03]  /*0c70*/  IADD3 R5, P0, RZ, -R27, RZ ;  /* 0x8000001bff057210 */ /* 0x000fc60007f1e0ff */
[----:B------:R-:W1:Y:S02]  /*0c80*/  LDC R12, c[0x0][0x618] ;  /* 0x00018600ff0c7b82 */ /* 0x000e640000000800 */
[----:B------:R-:W-:Y:S02]  /*0c90*/  IMAD.X R3, RZ, RZ, ~R3, P0 ;  /* 0x000000ffff037224 */ /* 0x000fe400000e0e03 */
[----:B------:R-:W-:-:S04]  /*0ca0*/  IMAD.WIDE.U32 R10, R5, R24, R16 ;  /* 0x00000018050a7225 */ /* 0x000fc800078e0010 */
[----:B------:R-:W2:Y:S01]  /*0cb0*/  LDC R22, c[0x0][0x608] ;  /* 0x00018200ff167b82 */ /* 0x000ea20000000800 */
[----:B------:R-:W-:Y:S02]  /*0cc0*/  IMAD R8, R3, R24, RZ ;  /* 0x0000001803087224 */ /* 0x000fe400078e02ff */
[----:B------:R-:W-:Y:S02]  /*0cd0*/  IMAD.MOV.U32 R3, RZ, RZ, -0x1 ;  /* 0xffffffffff037424 */ /* 0x000fe400078e00ff */
[----:B------:R-:W-:-:S03]  /*0ce0*/  IMAD R5, R5, R25, R8 ;  /* 0x0000001905057224 */ /* 0x000fc600078e0208 */
[----:B------:R-:W3:Y:S01]  /*0cf0*/  LDC R26, c[0x0][0x658] ;  /* 0x00019600ff1a7b82 */ /* 0x000ee20000000800 */
[----:B------:R-:W-:Y:S01]  /*0d00*/  IMAD.IADD R5, R11, 0x1, R5 ;  /* 0x000000010b057824 */ /* 0x000fe200078e0205 */
[----:B0-----:R-:W-:-:S04]  /*0d10*/  ISETP.NE.U32.AND P0, PT, R28, RZ, PT ;  /* 0x000000ff1c00720c */ /* 0x001fc80003f05070 */
[----:B------:R-:W-:Y:S02]  /*0d20*/  ISETP.NE.AND.EX P0, PT, R29, RZ, PT, P0 ;  /* 0x000000ff1d00720c */ /* 0x000fe40003f05300 */
[----:B------:R-:W0:Y:S01]  /*0d30*/  LDC R24, c[0x0][0x600] ;  /* 0x00018000ff187b82 */ /* 0x000e220000000800 */
[-CC-:B-1----:R-:W-:Y:S02]  /*0d40*/  SHF.R.U64 R14, R10, R12.reuse, R5.reuse ;  /* 0x0000000c0a0e7219 */ /* 0x182fe40000001205 */
[----:B------:R-:W-:-:S05]  /*0d50*/  SHF.R.U32.HI R5, RZ, R12, R5 ;  /* 0x0000000cff057219 */ /* 0x000fca0000011605 */
[----:B------:R-:W1:Y:S01]  /*0d60*/  LDC R15, c[0x0][0x648] ;  /* 0x00019200ff0f7b82 */ /* 0x000e620000000800 */
[-CC-:B--2---:R-:W-:Y:S02]  /*0d70*/  SHF.R.U64 R31, R14, R22.reuse, R5.reuse ;  /* 0x000000160e1f7219 */ /* 0x184fe40000001205 */
[----:B------:R-:W-:Y:S01]  /*0d80*/  SHF.R.U32.HI R5, RZ, R22, R5 ;  /* 0x00000016ff057219 */ /* 0x000fe20000011605 */
[----:B------:R-:W-:-:S04]  /*0d90*/  IMAD R22, R9, R20, R4 ;  /* 0x0000001409167224 */ /* 0x000fc800078e0204 */
[----:B------:R-:W2:Y:S01]  /*0da0*/  LDC R21, c[0x0][0x638] ;  /* 0x00018e00ff157b82 */ /* 0x000ea20000000800 */
[-CC-:B---3--:R-:W-:Y:S02]  /*0db0*/  SHF.R.U64 R20, R31, R26.reuse, R5.reuse ;  /* 0x0000001a1f147219 */ /* 0x188fe40000001205 */
[-C--:B------:R-:W-:Y:S02]  /*0dc0*/  SHF.L.U32 R3, R3, R26.reuse, RZ ;  /* 0x0000001a03037219 */ /* 0x080fe400000006ff */
[----:B------:R-:W-:Y:S01]  /*0dd0*/  SHF.R.U32.HI R5, RZ, R26, R5 ;  /* 0x0000001aff057219 */ /* 0x000fe20000011605 */
[----:B------:R-:W-:Y:S01]  /*0de0*/  IMAD.MOV.U32 R4, RZ, RZ, R20 ;  /* 0x000000ffff047224 */ /* 0x000fe200078e0014 */
[----:B------:R-:W-:Y:S01]  /*0df0*/  LOP3.LUT R12, RZ, R3, RZ, 0x33, !PT ;  /* 0x00000003ff0c7212 */ /* 0x000fe200078e33ff */
[----:B------:R-:W3:Y:S01]  /*0e00*/  LDC R25, c[0x0][0x610] ;  /* 0x00018400ff197b82 */ /* 0x000ee20000000800 */
[----:B------:R-:W-:Y:S05]  /*0e10*/  @!P0 BRA `(.L_x_11) ;  /* 0x0000000000288947 */ /* 0x000fea0003800000 */
[----:B------:R-:W4:Y:S02]  /*0e20*/  LDC R3, c[0x0][0x64c] ;  /* 0x00019300ff037b82 */ /* 0x000f240000000800 */
[----:B----4-:R-:W-:-:S05]  /*0e30*/  IADD3 R3, P0, R20, R3, RZ ;  /* 0x0000000314037210 */ /* 0x010fca0007f1e0ff */
        /* <DEDUP_REMOVED lines=8> */
.L_x_11:
[----:B-1----:R-:W-:Y:S01]  /*0ec0*/  SHF.R.U64 R4, R4, R15, R5 ;  /* 0x0000000f04047219 */ /* 0x002fe20000001205 */
[----:B0-----:R-:W-:Y:S01]  /*0ed0*/  VIADD R5, R24, 0xffffffff ;  /* 0xffffffff18057836 */ /* 0x001fe20000000000 */
[----:B------:R-:W-:Y:S01]  /*0ee0*/  SHF.L.U32 R3, R23, R26, RZ ;  /* 0x0000001a17037219 */ /* 0x000fe200000006ff */
[----:B------:R-:W-:Y:S01]  /*0ef0*/  IMAD.MOV.U32 R23, RZ, RZ, R27 ;  /* 0x000000ffff177224 */ /* 0x000fe200078e001b */
[----:B------:R-:W-:Y:S01]  /*0f00*/  LOP3.LUT R12, R31, R12, RZ, 0xc0, !PT ;  /* 0x0000000c1f0c7212 */ /* 0x000fe200078ec0ff */
[----:B------:R-:W-:Y:S01]  /*0f10*/  IMAD.MOV R8, RZ, RZ, -R4 ;  /* 0x000000ffff087224 */ /* 0x000fe200078e0a04 */
[----:B------:R-:W-:-:S03]  /*0f20*/  SEL R7, R7, R22, !P1 ;  /* 0x0000001607077207 */ /* 0x000fc60004800000 */
[----:B------:R-:W-:Y:S01]  /*0f30*/  IMAD R12, R3, R4, R12 ;  /* 0x00000004030c7224 */ /* 0x000fe200078e020c */
[----:B------:R-:W-:Y:S01]  /*0f40*/  LOP3.LUT R4, R14, R5, RZ, 0xc0, !PT ;  /* 0x000000050e047212 */ /* 0x000fe200078ec0ff */
[----:B--2---:R-:W-:Y:S02]  /*0f50*/  IMAD R3, R8, R21, R20 ;  /* 0x0000001508037224 */ /* 0x004fe400078e0214 */
[----:B---3--:R-:W-:Y:S02]  /*0f60*/  IMAD R7, R12, R25, R7 ;  /* 0x000000190c077224 */ /* 0x008fe400078e0207 */
[----:B------:R-:W-:Y:S02]  /*0f70*/  IMAD.MOV.U32 R5, RZ, RZ, 0x1 ;  /* 0x00000001ff057424 */ /* 0x000fe400078e00ff */
[----:B------:R-:W-:-:S03]  /*0f80*/  IMAD R4, R3, R24, R4 ;  /* 0x0000001803047224 */ /* 0x000fc600078e0204 */
[----:B------:R-:W-:Y:S02]  /*0f90*/  PRMT R3, R5, 0x7610, R3 ;  /* 0x0000761005037816 */ /* 0x000fe40000000003 */
[----:B------:R-:W-:Y:S02]  /*0fa0*/  SEL R101, R4, R7, !P1 ;  /* 0x0000000704657207 */ /* 0x000fe40004800000 */
[----:B------:R-:W-:-:S07]  /*0fb0*/  SEL R109, R7, R4, !P1 ;  /* 0x00000004076d7207 */ /* 0x000fce0004800000 */
.L_x_9:
[----:B------:R-:W-:-:S08]  /*0fc0*/  NOP ;  /* 0x0000000000007918 */ /* 0x000fd00000000000 */
[----:B------:R-:W0:Y:S02]  /*0fd0*/  USETMAXREG.TRY_ALLOC.CTAPOOL UP0, 0xe8 ;  /* 0x000000e8000079c8 */ /* 0x000e240008000600 */
[----:B0-----:R-:W-:-:S13]  /*0fe0*/  PLOP3.LUT P0, PT, PT, PT, UP0, 0x80, 0x0 ;  /* 0x000000000000781c */ /* 0x001fda0003f0f008 */
[----:B------:R-:W-:Y:S05]  /*0ff0*/  @!P0 BRA `(.L_x_9) ;  /* 0xfffffffc00f08947 */ /* 0x000fea000383ffff */
[----:B------:R-:W-:Y:S01]  /*1000*/  ULDC.64 UR4, c[0x0][0x598] ;  /* 0x0001660000047ab9 */ /* 0x000fe20000000a00 */
[----:B------:R-:W-:Y:S01]  /*1010*/  ULDC.64 UR38, c[0x0][0x208] ;  /* 0x0000820000267ab9 */ /* 0x000fe20000000a00 */
[----:B------:R-:W-:-:S04]  /*1020*/  ISETP.NE.U32.AND P0, PT, RZ, UR4, PT ;  /* 0x00000004ff007c0c */ /* 0x000fc8000bf05070 */
[----:B------:R-:W-:-:S13]  /*1030*/  ISETP.NE.AND.EX P0, PT, RZ, UR5, PT, P0 ;  /* 0x00000005ff007c0c */ /* 0x000fda000bf05300 */
[----:B------:R-:W-:Y:S05]  /*1040*/  @!P0 BRA `(.L_x_12) ;  /* 0x00000000001c8947 */ /* 0x000fea0003800000 */
[----:B------:R-:W0:Y:S02]  /*1050*/  LDC.64 R4, c[0x0][0x598] ;  /* 0x00016600ff047b82 */ /* 0x000e240000000a00 */
[----:B0-----:R-:W2:Y:S02]  /*1060*/  LDG.E.64 R4, desc[UR38][R4.64] ;  /* 0x0000002604047981 */ /* 0x001ea4000c1e1b00 */
[----:B--2---:R-:W-:-:S04]  /*1070*/  ISETP.NE.U32.AND P0, PT, R4, RZ, PT ;  /* 0x000000ff0400720c */ /* 0x004fc80003f05070 */
[----:B------:R-:W-:-:S13]  /*1080*/  ISETP.NE.AND.EX P0, PT, R5, RZ, PT, P0 ;  /* 0x000000ff0500720c */ /* 0x000fda0003f05300 */
[----:B------:R-:W-:Y:S05]  /*1090*/  @!P0 BRA `(.L_x_12) ;  /* 0x0000000000088947 */ /* 0x000fea0003800000 */
[----:B------:R0:W5:Y:S01]  /*10a0*/  LD.E R22, desc[UR38][R4.64] ;  /* 0x0000002604167980 */ /* 0x000162000c101900 */
[----:B------:R-:W-:Y:S05]  /*10b0*/  BRA `(.L_x_13) ;  /* 0x0000000000247947 */ /* 0x000fea0003800000 */
.L_x_12:
[----:B------:R-:W-:Y:S02]  /*10c0*/  ULDC.64 UR4, c[0x0][0x588] ;  /* 0x0001620000047ab9 */ /* 0x000fe40000000a00 */
[----:B------:R-:W-:-:S04]  /*10d0*/  ISETP.NE.U32.AND P0, PT, RZ, UR4, PT ;  /* 0x00000004ff007c0c */ /* 0x000fc8000bf05070 */
[----:B------:R-:W-:-:S13]  /*10e0*/  ISETP.NE.AND.EX P0, PT, RZ, UR5, PT, P0 ;  /* 0x00000005ff007c0c */ /* 0x000fda000bf05300 */
[----:B------:R-:W-:Y:S05]  /*10f0*/  @!P0 BRA `(.L_x_14) ;  /* 0x00000000000c8947 */ /* 0x000fea0003800000 */
[----:B------:R-:W0:Y:S02]  /*1100*/  LDC.64 R4, c[0x0][0x588] ;  /* 0x00016200ff047b82 */ /* 0x000e240000000a00 */
[----:B0-----:R1:W5:Y:S01]  /*1110*/  LDG.E R22, desc[UR38][R4.64] ;  /* 0x0000002604167981 */ /* 0x001362000c1e1900 */
[----:B------:R-:W-:Y:S05]  /*1120*/  BRA `(.L_x_13) ;  /* 0x0000000000087947 */ /* 0x000fea0003800000 */
.L_x_14:
[----:B------:R-:W-:Y:S02]  /*1130*/  ULDC UR4, c[0x0][0x580] ;  /* 0x0001600000047ab9 */ /* 0x000fe40000000800 */
[----:B------:R-:W-:-:S07]  /*1140*/  IMAD.U32 R22, RZ, RZ, UR4 ;  /* 0x00000004ff167e24 */ /* 0x000fce000f8e00ff */
.L_x_13:
[----:B------:R-:W-:Y:S02]  /*1150*/  ULDC.64 UR4, c[0x0][0x5a0] ;  /* 0x0001680000047ab9 */ /* 0x000fe40000000a00 */
[----:B------:R-:W-:-:S04]  /*1160*/  ISETP.NE.U32.AND P0, PT, RZ, UR4, PT ;  /* 0x00000004ff007c0c */ /* 0x000fc8000bf05070 */
[----:B------:R-:W-:-:S13]  /*1170*/  ISETP.NE.AND.EX P0, PT, RZ, UR5, PT, P0 ;  /* 0x00000005ff007c0c */ /* 0x000fda000bf05300 */
[----:B------:R-:W-:Y:S05]  /*1180*/  @!P0 BRA `(.L_x_15) ;  /* 0x00000000001c8947 */ /* 0x000fea0003800000 */
[----:B01----:R-:W0:Y:S02]  /*1190*/  LDC.64 R4, c[0x0][0x5a0] ;  /* 0x00016800ff047b82 */ /* 0x003e240000000a00 */
[----:B0-----:R-:W2:Y:S02]  /*11a0*/  LDG.E.64 R4, desc[UR38][R4.64] ;  /* 0x0000002604047981 */ /* 0x001ea4000c1e1b00 */
[----:B--2---:R-:W-:-:S04]  /*11b0*/  ISETP.NE.U32.AND P0, PT, R4, RZ, PT ;  /* 0x000000ff0400720c */ /* 0x004fc80003f05070 */
[----:B------:R-:W-:-:S13]  /*11c0*/  ISETP.NE.AND.EX P0, PT, R5, RZ, PT, P0 ;  /* 0x000000ff0500720c */ /* 0x000fda0003f05300 */
[----:B------:R-:W-:Y:S05]  /*11d0*/  @!P0 BRA `(.L_x_15) ;  /* 0x0000000000088947 */ /* 0x000fea0003800000 */
[----:B------:R0:W5:Y:S01]  /*11e0*/  LD.E R90, desc[UR38][R4.64] ;  /* 0x00000026045a7980 */ /* 0x000162000c101900 */
[----:B------:R-:W-:Y:S05]  /*11f0*/  BRA `(.L_x_16) ;  /* 0x0000000000247947 */ /* 0x000fea0003800000 */
.L_x_15:
[----:B------:R-:W-:Y:S02]  /*1200*/  ULDC.64 UR4, c[0x0][0x590] ;  /* 0x0001640000047ab9 */ /* 0x000fe40000000a00 */
[----:B------:R-:W-:-:S04]  /*1210*/  ISETP.NE.U32.AND P0, PT, RZ, UR4, PT ;  /* 0x00000004ff007c0c */ /* 0x000fc8000bf05070 */
[----:B------:R-:W-:-:S13]  /*1220*/  ISETP.NE.AND.EX P0, PT, RZ, UR5, PT, P0 ;  /* 0x00000005ff007c0c */ /* 0x000fda000bf05300 */
[----:B------:R-:W-:Y:S05]  /*1230*/  @!P0 BRA `(.L_x_17) ;  /* 0x00000000000c8947 */ /* 0x000fea0003800000 */
[----:B------:R-:W2:Y:S02]  /*1240*/  LDC.64 R90, c[0x0][0x590] ;  /* 0x00016400ff5a7b82 */ /* 0x000ea40000000a00 */
[----:B--2---:R2:W5:Y:S01]  /*1250*/  LDG.E R90, desc[UR38][R90.64] ;  /* 0x000000265a5a7981 */ /* 0x004562000c1e1900 */
[----:B------:R-:W-:Y:S05]  /*1260*/  BRA `(.L_x_16) ;  /* 0x0000000000087947 */ /* 0x000fea0003800000 */
.L_x_17:
[----:B------:R-:W-:Y:S02]  /*1270*/  ULDC UR4, c[0x0][0x584] ;  /* 0x0001610000047ab9 */ /* 0x000fe40000000800 */
[----:B------:R-:W-:-:S07]  /*1280*/  IMAD.U32 R90, RZ, RZ, UR4 ;  /* 0x00000004ff5a7e24 */ /* 0x000fce000f8e00ff */
.L_x_16:
[----:B------:R-:W-:-:S13]  /*1290*/  LOP3.LUT P0, RZ, R3, 0xff, RZ, 0xc0, !PT ;  /* 0x000000ff03ff7812 */ /* 0x000fda000780c0ff */
[----:B------:R-:W-:Y:S05]  /*12a0*/  @!P0 EXIT ;  /* 0x000000000000894d */ /* 0x000fea0003800000 */
[----:B------:R-:W3:Y:S01]  /*12b0*/  LDC R95, c[0x0][0x658] ;  /* 0x00019600ff5f7b82 */ /* 0x000ee20000000800 */
[----:B------:R-:W-:Y:S01]  /*12c0*/  LOP3.LUT R6, R6, 0x1, RZ, 0xc0, !PT ;  /* 0x0000000106067812 */ /* 0x000fe200078ec0ff */
[----:B------:R-:W-:Y:S01]  /*12d0*/  ULDC.64 UR6, c[0x0][0x288] ;  /* 0x0000a20000067ab9 */ /* 0x000fe20000000a00 */
[----:B------:R-:W-:Y:S01]  /*12e0*/  SHF.R.U32.HI R3, RZ, 0x2, R97 ;  /* 0x00000002ff037819 */ /* 0x000fe20000011661 */
[----:B------:R-:W-:Y:S01]  /*12f0*/  UIADD3 UR4, UR7, 0x1f, URZ ;  /* 0x0000001f07047890 */ /* 0x000fe2000fffe03f */
[----:B------:R-:W-:Y:S01]  /*1300*/  SHF.R.U32.HI R0, RZ, 0x1, R0 ;  /* 0x00000001ff007819 */ /* 0x000fe20000011600 */
[----:B------:R-:W-:Y:S01]  /*1310*/  IMAD.SHL.U32 R88, R6, 0x40, RZ ;  /* 0x0000004006587824 */ /* 0x000fe200078e00ff */
[----:B------:R-:W-:Y:S01]  /*1320*/  LOP3.LUT R3, R3, 0x7, RZ, 0xc0, !PT ;  /* 0x0000000703037812 */ /* 0x000fe200078ec0ff */
[----:B01----:R-:W0:Y:S01]  /*1330*/  LDC.64 R4, c[0x0][0x5c8] ;  /* 0x00017200ff047b82 */ /* 0x003e220000000a00 */
[----:B------:R-:W-:Y:S01]  /*1340*/  USHF.R.S32.HI UR5, URZ, 0x1f, UR4 ;  /* 0x0000001f3f057899 */ /* 0x000fe20008011404 */
[----:B------:R-:W-:Y:S01]  /*1350*/  LOP3.LUT R0, R0, 0x30, RZ, 0xc0, !PT ;  /* 0x0000003000007812 */ /* 0x000fe200078ec0ff */
[----:B------:R-:W-:Y:S01]  /*1360*/  IMAD.MOV.U32 R8, RZ, RZ, 0x1 ;  /* 0x00000001ff087424 */ /* 0x000fe200078e00ff */
[--C-:B------:R-:W-:Y:S01]  /*1370*/  LOP3.LUT R88, R88, 0x40, R3.reuse, 0xe2, !PT ;  /* 0x0000004058587812 */ /* 0x100fe200078ee203 */
[----:B------:R-:W-:Y:S01]  /*1380*/  ULEA.HI UR5, UR5, UR4, URZ, 0x5 ;  /* 0x0000000405057291 */ /* 0x000fe2000f8f283f */
[-C--:B------:R-:W-:Y:S01]  /*1390*/  IADD3 R3, RZ, -R0.reuse, -R3 ;  /* 0x80000000ff037210 */ /* 0x080fe20007ffe803 */
[----:B------:R-:W-:Y:S01]  /*13a0*/  IMAD.U32 R7, RZ, RZ, UR6 ;  /* 0x00000006ff077e24 */ /* 0x000fe2000f8e00ff */
[----:B------:R-:W-:Y:S01]  /*13b0*/  LOP3.LUT R88, R88, R0, RZ, 0xfc, !PT ;  /* 0x0000000058587212 */ /* 0x000fe200078efcff */
[----:B------:R-:W-:Y:S01]  /*13c0*/  IMAD.MOV.U32 R0, RZ, RZ, -0x1 ;  /* 0xffffffffff007424 */ /* 0x000fe200078e00ff */
[----:B------:R-:W-:Y:S01]  /*13d0*/  USHF.R.S32.HI UR43, URZ, 0x5, UR5 ;  /* 0x000000053f2b7899 */ /* 0x000fe20008011405 */
[C---:B------:R-:W-:Y:S01]  /*13e0*/  LOP3.LUT R96, R97.reuse, 0x3, RZ, 0xc0, !PT ;  /* 0x0000000361607812 */ /* 0x040fe200078ec0ff */
[----:B------:R-:W-:Y:S01]  /*13f0*/  IMAD R3, R6, -0x40, R3 ;  /* 0xffffffc006037824 */ /* 0x000fe200078e0203 */
[C---:B------:R-:W-:Y:S01]  /*1400*/  LOP3.LUT R98, R97.reuse, 0x80, RZ, 0xc0, !PT ;  /* 0x0000008061627812 */ /* 0x040fe200078ec0ff */
[----:B------:R-:W-:Y:S01]  /*1410*/  UISETP.LT.AND UP0, UPT, UR43, 0x1, UPT ;  /* 0x000000012b00788c */ /* 0x000fe2000bf01270 */
[----:B------:R-:W-:Y:S01]  /*1420*/  IMAD.SHL.U32 R97, R97, 0x2, RZ ;  /* 0x0000000261617824 */ /* 0x000fe200078e00ff */
[-C--:B---3--:R-:W-:Y:S01]  /*1430*/  SHF.L.U32 R0, R0, R95.reuse, RZ ;  /* 0x0000005f00007219 */ /* 0x088fe200000006ff */
[----:B------:R-:W-:Y:S01]  /*1440*/  ULDC UR4, c[0x0][0x284] ;  /* 0x0000a10000047ab9 */ /* 0x000fe20000000800 */
[----:B------:R-:W-:Y:S01]  /*1450*/  USEL UR44, UR43, 0x1, UP0 ;  /* 0x000000012b2c7887 */ /* 0x000fe20008000000 */
[----:B------:R-:W-:Y:S01]  /*1460*/  IMAD R96, R96, -0x2, R7 ;  /* 0xfffffffe60607824 */ /* 0x000fe200078e0207 */
[----:B------:R-:W-:Y:S01]  /*1470*/  SHF.L.U32 R95, R8, R95, RZ ;  /* 0x0000005f085f7219 */ /* 0x000fe200000006ff */
[----:B------:R-:W-:Y:S01]  /*1480*/  VIADD R100, R3, UR4 ;  /* 0x0000000403647c36 */ /* 0x000fe20008000000 */
[----:B------:R-:W-:Y:S01]  /*1490*/  LOP3.LUT R115, R18, 0x1, RZ, 0xfc, !PT ;  /* 0x0000000112737812 */ /* 0x000fe200078efcff */
[----:B------:R-:W-:Y:S01]  /*14a0*/  IMAD.MOV.U32 R89, RZ, RZ, RZ ;  /* 0x000000ffff597224 */ /* 0x000fe200078e00ff */
[C-C-:B0-----:R-:W-:Y:S01]  /*14b0*/  SHF.L.U64.HI R93, R4.reuse, 0x7, R5.reuse ;  /* 0x00000007045d7819 */ /* 0x141fe20000010205 */
[C---:B------:R-:W-:Y:S01]  /*14c0*/  IMAD.SHL.U32 R92, R4.reuse, 0x80, RZ ;  /* 0x00000080045c7824 */ /* 0x040fe200078e00ff */
[C---:B------:R-:W-:Y:S01]  /*14d0*/  SHF.L.U64.HI R94, R4.reuse, 0x3, R5 ;  /* 0x00000003045e7819 */ /* 0x040fe20000010205 */
[----:B--2---:R-:W-:Y:S01]  /*14e0*/  IMAD.SHL.U32 R91, R4, 0x8, RZ ;  /* 0x00000008045b7824 */ /* 0x004fe200078e00ff */
[----:B------:R-:W-:Y:S01]  /*14f0*/  SHF.R.U32.HI R98, RZ, 0x7, R98 ;  /* 0x00000007ff627819 */ /* 0x000fe20000011662 */
[----:B------:R-:W-:Y:S01]  /*1500*/  UIADD3 UR44, UR43, -UR44, URZ ;  /* 0x8000002c2b2c7290 */ /* 0x000fe2000fffe03f */
[----:B------:R-:W-:Y:S01]  /*1510*/  LOP3.LUT R99, RZ, R0, RZ, 0x33, !PT ;  /* 0x00000000ff637212 */ /* 0x000fe200078e33ff */
[----:B------:R-:W-:Y:S01]  /*1520*/  UMOV UR40, URZ ;  /* 0x0000003f00287c82 */ /* 0x000fe20008000000 */
[----:B------:R-:W-:-:S09]  /*1530*/  UMOV UR41, URZ ;  /* 0x0000003f00297c82 */ /* 0x000fd20008000000 */
.L_x_161:
[----:B0-----:R-:W0:Y:S01]  /*1540*/  SHFL.IDX PT, R0, R98, RZ, 0x1f ;  /* 0x00001fff62007589 */ /* 0x001e2200000e0000 */
[----:B-1----:R-:W1:Y:S01]  /*1550*/  S2UR UR7, SR_CgaCtaId ;  /* 0x00000000000779c3 */ /* 0x002e620000008800 */
[----:B------:R-:W-:Y:S01]  /*1560*/  UMOV UR6, 0x400 ;  /* 0x0000040000067882 */ /* 0x000fe20000000000 */
[----:B0-----:R-:W-:Y:S01]  /*1570*/  R2UR UR4, R0 ;  /* 0x00000000000472ca */ /* 0x001fe200000e0000 */
[----:B-1----:R-:W-:-:S12]  /*1580*/  ULEA UR6, UR7, UR6, 0x18 ;  /* 0x0000000607067291 */ /* 0x002fd8000f8ec03f */
[----:B------:R-:W-:-:S04]  /*1590*/  ULEA.HI UR5, UR4, UR4, URZ, 0x1 ;  /* 0x0000000404057291 */ /* 0x000fc8000f8f083f */
[----:B------:R-:W-:-:S04]  /*15a0*/  ULOP3.LUT UR5, UR5, 0xffffe, URZ, 0xc0, !UPT ;  /* 0x000ffffe05057892 */ /* 0x000fc8000f8ec03f */
[----:B------:R-:W-:-:S03]  /*15b0*/  UIADD3 UR5, UR4, -UR5, URZ ;  /* 0x8000000504057290 */ /* 0x000fc6000fffe03f */
[----:B------:R-:W-:Y:S01]  /*15c0*/  ULDC UR4, c[0x0][0x28c] ;  /* 0x0000a30000047ab9 */ /* 0x000fe20000000800 */
[----:B------:R-:W-:Y:S01]  /*15d0*/  ULEA UR5, UR5, UR6, 0xc ;  /* 0x0000000605057291 */ /* 0x000fe2000f8e603f */
[----:B------:R-:W-:-:S03]  /*15e0*/  ISETP.LT.AND P0, PT, RZ, UR4, PT ;  /* 0x00000004ff007c0c */ /* 0x000fc6000bf01270 */
[----:B------:R-:W-:-:S04]  /*15f0*/  UIADD3 UR5, UR5, 0x180, URZ ;  /* 0x0000018005057890 */ /* 0x000fc8000fffe03f */
[----:B------:R-:W-:-:S04]  /*1600*/  USHF.R.U32.HI UR5, URZ, 0x4, UR5 ;  /* 0x000000043f057899 */ /* 0x000fc80008011605 */
[----:B------:R-:W-:-:S04]  /*1610*/  ULOP3.LUT UR5, UR5, 0x3fff, URZ, 0xc0, !UPT ;  /* 0x00003fff05057892 */ /* 0x000fc8000f8ec03f */
[----:B------:R-:W-:Y:S01]  /*1620*/  ULOP3.LUT UR45, UR5, 0x10000, URZ, 0xfc, !UPT ;  /* 0x00010000052d7892 */ /* 0x000fe2000f8efc3f */
[----:B--2345:R-:W-:Y:S11]  /*1630*/  @P0 BRA `(.L_x_18) ;  /* 0x0000000000400947 */ /* 0x03cff60003800000 */
[----:B------:R-:W-:Y:S01]  /*1640*/  MOV R0, 0x0 ;  /* 0x0000000000007802 */ /* 0x000fe20000000f00 */
[----:B------:R-:W-:Y:S01]  /*1650*/  ULDC.64 UR4, c[0x4][0x68] ;  /* 0x01001a0000047ab9 */ /* 0x000fe20000000a00 */
[----:B------:R-:W-:Y:S01]  /*1660*/  ULDC.64 UR6, c[0x4][0x8] ;  /* 0x0100020000067ab9 */ /* 0x000fe20000000a00 */
[----:B------:R-:W-:Y:S01]  /*1670*/  IMAD.U32 R4, RZ, RZ, UR4 ;  /* 0x00000004ff047e24 */ /* 0x000fe2000f8e00ff */
[----:B------:R0:W1:Y:S01]  /*1680*/  LDC.64 R14, c[0x4][R0] ;  /* 0x01000000000e7b82 */ /* 0x0000620000000a00 */
[----:B------:R-:W-:Y:S01]  /*1690*/  IMAD.U32 R5, RZ, RZ, UR5 ;  /* 0x00000005ff057e24 */ /* 0x000fe2000f8e00ff */
[----:B------:R-:W-:Y:S01]  /*16a0*/  ULDC.64 UR4, c[0x4][0x70] ;  /* 0x01001c0000047ab9 */ /* 0x000fe20000000a00 */
[----:B------:R-:W-:Y:S02]  /*16b0*/  IMAD.U32 R10, RZ, RZ, UR6 ;  /* 0x00000006ff0a7e24 */ /* 0x000fe4000f8e00ff */
[----:B------:R-:W-:Y:S02]  /*16c0*/  IMAD.U32 R6, RZ, RZ, UR4 ;  /* 0x00000004ff067e24 */ /* 0x000fe4000f8e00ff */
[----:B------:R-:W-:-:S02]  /*16d0*/  IMAD.U32 R7, RZ, RZ, UR5 ;  /* 0x00000005ff077e24 */ /* 0x000fc4000f8e00ff */
[----:B------:R-:W-:Y:S02]  /*16e0*/  IMAD.U32 R11, RZ, RZ, UR7 ;  /* 0x00000007ff0b7e24 */ /* 0x000fe4000f8e00ff */
[----:B------:R-:W-:Y:S02]  /*16f0*/  IMAD.MOV.U32 R8, RZ, RZ, 0x1e1 ;  /* 0x000001e1ff087424 */ /* 0x000fe400078e00ff */
[----:B------:R-:W-:Y:S02]  /*1700*/  IMAD.MOV.U32 R12, RZ, RZ, 0x1 ;  /* 0x00000001ff0c7424 */ /* 0x000fe400078e00ff */
[----:B0-----:R-:W-:-:S07]  /*1710*/  IMAD.MOV.U32 R13, RZ, RZ, RZ ;  /* 0x000000ffff0d7224 */ /* 0x001fce00078e00ff */
[----:B------:R-:W-:-:S07]  /*1720*/  LEPC R20, `(.L_x_18) ;  /* 0x000000001014794e */ /* 0x000fce0000000000 */
[----:B-1---5:R-:W-:Y:S05]  /*1730*/  CALL.ABS.NOINC R14 ;  /* 0x000000000e007343 */ /* 0x022fea0003c00000 */
.L_x_18:
[----:B------:R-:W-:-:S13]  /*1740*/  ISETP.NE.AND P0, PT, R115, 0x3, PT ;  /* 0x000000037300780c */ /* 0x000fda0003f05270 */
[----:B------:R-:W-:Y:S05]  /*1750*/  @!P0 BRA `(.L_x_19) ;  /* 0x0000000000048947 */ /* 0x000fea0003800000 */
[----:B------:R-:W-:Y:S01]  /*1760*/  BPT.TRAP 0x1 ;  /* 0x000000040000795c */ /* 0x000fe20000300000 */
.L_x_19:
[----:B------:R-:W0:Y:S01]  /*1770*/  S2UR UR5, SR_CgaCtaId ;  /* 0x00000000000579c3 */ /* 0x000e220000008800 */
[----:B------:R-:W-:Y:S01]  /*1780*/  UMOV UR4, 0x400 ;  /* 0x0000040000047882 */ /* 0x000fe20000000000 */
[----:B------:R-:W-:Y:S02]  /*1790*/  IMAD.U32 R0, RZ, RZ, UR40 ;  /* 0x00000028ff007e24 */ /* 0x000fe4000f8e00ff */
[----:B------:R-:W-:-:S03]  /*17a0*/  IMAD.U32 R3, RZ, RZ, UR41 ;  /* 0x00000029ff037e24 */ /* 0x000fc6000f8e00ff */
[----:B------:R-:W-:Y:S01]  /*17b0*/  SHF.L.U32 R0, R0, 0x1f, RZ ;  /* 0x0000001f00007819 */ /* 0x000fe200000006ff */
[----:B0-----:R-:W-:-:S06]  /*17c0*/  ULEA UR4, UR5, UR4, 0x18 ;  /* 0x0000000405047291 */ /* 0x001fcc000f8ec03f */
[----:B------:R-:W-:-:S04]  /*17d0*/  IMAD.U32 R6, RZ, RZ, UR4 ;  /* 0x00000004ff067e24 */ /* 0x000fc8000f8e00ff */
[----:B------:R-:W-:-:S04]  /*17e0*/  IMAD R3, R3, 0x8, R6 ;  /* 0x0000000803037824 */ /* 0x000fc800078e0206 */
[----:B------:R0:W1:Y:S01]  /*17f0*/  SYNCS.PHASECHK.TRANS64.TRYWAIT P1, [R3+URZ], R0 ;  /* 0x00000000030075a7 */ /* 0x000062000802017f */
[----:B------:R-:W-:Y:S05]  /*1800*/  @!P0 BRA `(.L_x_20) ;  /* 0x0000000000048947 */ /* 0x000fea0003800000 */
[----:B------:R-:W-:Y:S01]  /*1810*/  BPT.TRAP 0x1 ;  /* 0x000000040000795c */ /* 0x000fe20000300000 */
.L_x_20:
[----:B------:R-:W-:-:S05]  /*1820*/  IMAD.U32 R4, RZ, RZ, UR44 ;  /* 0x0000002cff047e24 */ /* 0x000fca000f8e00ff */
[----:B------:R-:W-:Y:S01]  /*1830*/  ISETP.GE.AND P2, PT, R4, 0x1, PT ;  /* 0x000000010400780c */ /* 0x000fe20003f46270 */
[----:B-1----:R-:W-:-:S12]  /*1840*/  @P1 BRA `(.L_x_21) ;  /* 0x0000000000081947 */ /* 0x002fd80003800000 */
[----:B------:R-:W1:Y:S02]  /*1850*/  SYNCS.PHASECHK.TRANS64.TRYWAIT P1, [R3+URZ], R0 ;  /* 0x00000000030075a7 */ /* 0x000e64000802017f */
[----:B-1----:R-:W-:Y:S05]  /*1860*/  @!P1 BRA `(.L_x_22) ;  /* 0x0000007000b09947 */ /* 0x002fea0003800000 */
.L_x_21:
[----:B------:R-:W-:Y:S05]  /*1870*/  WARPSYNC.ALL ;  /* 0x0000000000007948 */ /* 0x000fea0003800000 */
[----:B------:R-:W-:Y:S01]  /*1880*/  R2UR UR4, R6 ;  /* 0x00000000060472ca */ /* 0x000fe200000e0000 */
[----:B------:R-:W-:Y:S01]  /*1890*/  ULEA UR6, UR41, UR45, 0xa ;  /* 0x0000002d29067291 */ /* 0x000fe2000f8e503f */
[----:B------:R-:W-:Y:S01]  /*18a0*/  WARPGROUP.ARRIVE ;  /* 0x00000000000079c5 */ /* 0x000fe20000000000 */
[----:B------:R-:W-:Y:S01]  /*18b0*/  UMOV UR9, 0x80000020 ;  /* 0x8000002000097882 */ /* 0x000fe20000000000 */
[----:B------:R-:W-:Y:S01]  /*18c0*/  UMOV UR11, 0x80000020 ;  /* 0x80000020000b7882 */ /* 0x000fe20000000000 */
[----:B------:R-:W-:-:S03]  /*18d0*/  UIADD3 UR7, UR6, 0x200, URZ ;  /* 0x0000020006077890 */ /* 0x000fc6000fffe03f */
[----:B------:R-:W-:-:S05]  /*18e0*/  UMOV UR8, UR6 ;  /* 0x0000000600087c82 */ /* 0x000fca0008000000 */
[----:B------:R-:W-:-:S04]  /*18f0*/  UIADD3 UR4, UR4, 0x2c180, URZ ;  /* 0x0002c18004047890 */ /* 0x000fc8000fffe03f */
[----:B------:R-:W-:-:S04]  /*1900*/  USHF.R.U32.HI UR4, URZ, 0x4, UR4 ;  /* 0x000000043f047899 */ /* 0x000fc80008011604 */
[----:B------:R-:W-:-:S04]  /*1910*/  ULOP3.LUT UR4, UR4, 0x3fff, URZ, 0xc0, !UPT ;  /* 0x00003fff04047892 */ /* 0x000fc8000f8ec03f */
[----:B------:R-:W-:-:S04]  /*1920*/  ULOP3.LUT UR4, UR4, 0x10000, URZ, 0xfc, !UPT ;  /* 0x0001000004047892 */ /* 0x000fc8000f8efc3f */
[----:B------:R-:W-:-:S07]  /*1930*/  ULEA UR5, UR41, UR4, 0x8 ;  /* 0x0000000429057291 */ /* 0x000fce000f8e403f */
[----:B------:R-:W-:Y:S02]  /*1940*/  UMOV UR10, UR5 ;  /* 0x00000005000a7c82 */ /* 0x000fe40008000000 */
[----:B------:R-:W-:Y:S01]  /*1950*/  HGMMA.64x64x16.F32 R56, gdesc[UR8], RZ, !UPT, gsb0 ;  /* 0x00e00000083879f0 */ /* 0x000fe2000c0008ff */
[----:B------:R-:W-:Y:S01]  /*1960*/  UMOV UR8, UR7 ;  /* 0x0000000700087c82 */ /* 0x000fe20008000000 */
[----:B------:R-:W-:Y:S01]  /*1970*/  UMOV UR9, 0x80000020 ;  /* 0x8000002000097882 */ /* 0x000fe20000000000 */
[----:B------:R-:W-:Y:S02]  /*1980*/  WARPGROUP.DEPBAR.LE gsb0, 0x0 ;  /* 0x00008000000079c5 */ /* 0x000fe40000010000 */
[----:B------:R-:W-:-:S06]  /*1990*/  WARPGROUP.ARRIVE ;  /* 0x00000000000079c5 */ /* 0x000fcc0000000000 */
[----:B------:R-:W-:Y:S01]  /*19a0*/  HGMMA.64x64x16.F32 R24, gdesc[UR8], RZ, !UPT, gsb0 ;  /* 0x00e00000081879f0 */ /* 0x000fe2000c0008ff */
[----:B------:R-:W-:Y:S02]  /*19b0*/  UIADD3 UR8, UR6, 0x2, URZ ;  /* 0x0000000206087890 */ /* 0x000fe4000fffe03f */
[----:B------:R-:W-:Y:S01]  /*19c0*/  UIADD3 UR10, UR5, 0x2, URZ ;  /* 0x00000002050a7890 */ /* 0x000fe2000fffe03f */
[----:B------:R-:W-:Y:S01]  /*19d0*/  UMOV UR9, 0x80000020 ;  /* 0x8000002000097882 */ /* 0x000fe20000000000 */
[----:B------:R-:W-:Y:S01]  /*19e0*/  UMOV UR11, 0x80000020 ;  /* 0x80000020000b7882 */ /* 0x000fe20000000000 */
[----:B------:R-:W-:Y:S01]  /*19f0*/  UIADD3 UR6, UR6, 0x202, URZ ;  /* 0x0000020206067890 */ /* 0x000fe2000fffe03f */
[----:B------:R-:W-:Y:S02]  /*1a00*/  WARPGROUP.DEPBAR.LE gsb0, 0x0 ;  /* 0x00008000000079c5 */ /* 0x000fe40000010000 */
[----:B------:R-:W-:-:S06]  /*1a10*/  WARPGROUP.ARRIVE ;  /* 0x00000000000079c5 */ /* 0x000fcc0000000000 */
[----:B------:R-:W-:Y:S01]  /*1a20*/  HGMMA.64x64x16.F32 R56, gdesc[UR8], R56, gsb0 ;  /* 0x00e00000083879f0 */ /* 0x000fe20008000838 */
[----:B------:R-:W-:Y:S01]  /*1a30*/  UMOV UR8, UR6 ;  /* 0x0000000600087c82 */ /* 0x000fe20008000000 */
[----:B------:R-:W-:Y:S01]  /*1a40*/  UMOV UR9, 0x80000020 ;  /* 0x8000002000097882 */ /* 0x000fe20000000000 */
[----:B------:R-:W-:Y:S02]  /*1a50*/  WARPGROUP.DEPBAR.LE gsb0, 0x0 ;  /* 0x00008000000079c5 */ /* 0x000fe40000010000 */
[----:B------:R-:W-:-:S06]  /*1a60*/  WARPGROUP.ARRIVE ;  /* 0x00000000000079c5 */ /* 0x000fcc0000000000 */
[----:B------:R-:W-:Y:S03]  /*1a70*/  HGMMA.64x64x16.F32 R24, gdesc[UR8], R24, gsb0 ;  /* 0x00e00000081879f0 */ /* 0x000fe60008000818 */
[----:B------:R-:W-:Y:S02]  /*1a80*/  WARPGROUP.DEPBAR.LE gsb0, 0x0 ;  /* 0x00008000000079c5 */ /* 0x000fe40000010000 */
[----:B------:R-:W-:Y:S05]  /*1a90*/  @!P2 BRA `(.L_x_23) ;  /* 0x000000040020a947 */ /* 0x000fea0003800000 */
[----:B------:R-:W-:Y:S01]  /*1aa0*/  UIADD3 UR5, UR41, 0x1, URZ ;  /* 0x0000000129057890 */ /* 0x000fe2000fffe03f */
[----:B01----:R-:W-:Y:S02]  /*1ab0*/  IMAD.U32 R0, RZ, RZ, UR44 ;  /* 0x0000002cff007e24 */ /* 0x003fe4000f8e00ff */
[----:B------:R-:W-:Y:S01]  /*1ac0*/  IMAD.U32 R3, RZ, RZ, UR41 ;  /* 0x00000029ff037e24 */ /* 0x000fe2000f8e00ff */
[----:B------:R-:W-:-:S04]  /*1ad0*/  UISETP.NE.AND UP0, UPT, UR5, 0xb, UPT ;  /* 0x0000000b0500788c */ /* 0x000fc8000bf05270 */
[----:B------:R-:W-:Y:S02]  /*1ae0*/  USEL UR6, URZ, 0x1, UP0 ;  /* 0x000000013f067887 */ /* 0x000fe40008000000 */
[----:B------:R-:W-:Y:S02]  /*1af0*/  USEL UR5, UR5, URZ, UP0 ;  /* 0x0000003f05057287 */ /* 0x000fe40008000000 */
[----:B------:R-:W-:-:S06]  /*1b00*/  ULOP3.LUT UR6, UR40, UR6, URZ, 0x3c, !UPT ;  /* 0x0000000628067292 */ /* 0x000fcc000f8e3c3f */
[----:B------:R-:W-:-:S07]  /*1b10*/  IMAD.U32 R7, RZ, RZ, UR6 ;  /* 0x00000006ff077e24 */ /* 0x000fce000f8e00ff */
.L_x_30:
[----:B------:R-:W-:Y:S05]  /*1b20*/  @!P0 BRA `(.L_x_24) ;  /* 0x0000000000048947 */ /* 0x000fea0003800000 */
[----:B------:R-:W-:Y:S01]  /*1b30*/  BPT.TRAP 0x1 ;  /* 0x000000040000795c */ /* 0x000fe20000300000 */
.L_x_24:
[----:B------:R-:W0:Y:S01]  /*1b40*/  S2UR UR7, SR_CgaCtaId ;  /* 0x00000000000779c3 */ /* 0x000e220000008800 */
[----:B------:R-:W-:Y:S01]  /*1b50*/  UMOV UR6, 0x400 ;  /* 0x0000040000067882 */ /* 0x000fe20000000000 */
[----:B------:R-:W-:Y:S01]  /*1b60*/  IMAD.U32 R5, RZ, RZ, UR5 ;  /* 0x00000005ff057e24 */ /* 0x000fe2000f8e00ff */
[----:B------:R-:W-:Y:S01]  /*1b70*/  SHF.L.U32 R4, R7, 0x1f, RZ ;  /* 0x0000001f07047819 */ /* 0x000fe200000006ff */
[----:B0-----:R-:W-:-:S06]  /*1b80*/  ULEA UR6, UR7, UR6, 0x18 ;  /* 0x0000000607067291 */ /* 0x001fcc000f8ec03f */
[----:B------:R-:W-:-:S04]  /*1b90*/  IMAD.U32 R6, RZ, RZ, UR6 ;  /* 0x00000006ff067e24 */ /* 0x000fc8000f8e00ff */
[----:B------:R-:W-:-:S04]  /*1ba0*/  IMAD R5, R5, 0x8, R6 ;  /* 0x0000000805057824 */ /* 0x000fc800078e0206 */
[----:B------:R0:W1:Y:S01]  /*1bb0*/  SYNCS.PHASECHK.TRANS64.TRYWAIT P1, [R5+URZ], R4 ;  /* 0x00000004050075a7 */ /* 0x000062000802017f */
[----:B------:R-:W-:Y:S05]  /*1bc0*/  @!P0 BRA `(.L_x_25) ;  /* 0x0000000000048947 */ /* 0x000fea0003800000 */
[----:B------:R-:W-:Y:S01]  /*1bd0*/  BPT.TRAP 0x1 ;  /* 0x000000040000795c */ /* 0x000fe20000300000 */
.L_x_25:
[----:B-1----:R-:W-:Y:S05]  /*1be0*/  @P1 BRA `(.L_x_26) ;  /* 0x0000000000081947 */ /* 0x002fea0003800000 */
[----:B------:R-:W1:Y:S02]  /*1bf0*/  SYNCS.PHASECHK.TRANS64.TRYWAIT P1, [R5+URZ], R4 ;  /* 0x00000004050075a7 */ /* 0x000e64000802017f */
[----:B-1----:R-:W-:Y:S05]  /*1c00*/  @!P1 BRA `(.L_x_27) ;  /* 0x0000006c00dc9947 */ /* 0x002fea0003800000 */
.L_x_26:
[----:B------:R-:W-:Y:S01]  /*1c10*/  ULEA UR6, UR5, UR4, 0x8 ;  /* 0x0000000405067291 */ /* 0x000fe2000f8e403f */
[----:B------:R-:W-:Y:S01]  /*1c20*/  WARPGROUP.ARRIVE ;  /* 0x00000000000079c5 */ /* 0x000fe20000000000 */
[----:B------:R-:W-:Y:S01]  /*1c30*/  ULEA UR7, UR5, UR45, 0xa ;  /* 0x0000002d05077291 */ /* 0x000fe2000f8e503f */
[----:B------:R-:W-:Y:S01]  /*1c40*/  UMOV UR11, 0x80000020 ;  /* 0x80000020000b7882 */ /* 0x000fe20000000000 */
[----:B------:R-:W-:Y:S02]  /*1c50*/  UMOV UR9, 0x80000020 ;  /* 0x8000002000097882 */ /* 0x000fe40000000000 */
[----:B------:R-:W-:Y:S01]  /*1c60*/  UIADD3 UR12, UR7, 0x200, URZ ;  /* 0x00000200070c7890 */ /* 0x000fe2000fffe03f */
[----:B------:R-:W-:Y:S02]  /*1c70*/  UMOV UR10, UR6 ;  /* 0x00000006000a7c82 */ /* 0x000fe40008000000 */
[----:B------:R-:W-:Y:S02]  /*1c80*/  UMOV UR8, UR7 ;  /* 0x0000000700087c82 */ /* 0x000fe40008000000 */
[----:B------:R-:W-:Y:S01]  /*1c90*/  HGMMA.64x64x16.F32 R56, gdesc[UR8], R56, gsb0 ;  /* 0x00e00000083879f0 */ /* 0x000fe20008000838 */
[----:B------:R-:W-:Y:S01]  /*1ca0*/  UMOV UR9, 0x80000020 ;  /* 0x8000002000097882 */ /* 0x000fe20000000000 */
[----:B------:R-:W-:Y:S01]  /*1cb0*/  UMOV UR8, UR12 ;  /* 0x0000000c00087c82 */ /* 0x000fe20008000000 */
[----:B------:R-:W-:-:S02]  /*1cc0*/  WARPGROUP.DEPBAR.LE gsb0, 0x0 ;  /* 0x00008000000079c5 */ /* 0x000fc40000010000 */
[----:B------:R-:W-:-:S06]  /*1cd0*/  WARPGROUP.ARRIVE ;  /* 0x00000000000079c5 */ /* 0x000fcc0000000000 */
[----:B------:R-:W-:Y:S01]  /*1ce0*/  HGMMA.64x64x16.F32 R24, gdesc[UR8], R24, gsb0 ;  /* 0x00e00000081879f0 */ /* 0x000fe20008000818 */
        /* <DEDUP_REMOVED lines=15> */
[----:B------:R-:W-:Y:S01]  /*1de0*/  BPT.TRAP 0x1 ;  /* 0x000000040000795c */ /* 0x000fe20000300000 */
.L_x_28:
[----:B------:R-:W-:-:S13]  /*1df0*/  ISETP.NE.AND P1, PT, R114, RZ, PT ;  /* 0x000000ff7200720c */ /* 0x000fda0003f25270 */
[----:B01----:R-:W-:-:S04]  /*1e00*/  @P1 IMAD R4, R3, 0x8, R6 ;  /* 0x0000000803041824 */ /* 0x003fc800078e0206 */
[----:B------:R-:W-:-:S05]  /*1e10*/  @P1 VIADD R4, R4, 0x58 ;  /* 0x0000005804041836 */ /* 0x000fca0000000000 */
[----:B------:R-:W-:-:S04]  /*1e20*/  @P1 PRMT R4, R19, 0x654, R4 ;  /* 0x0000065413041816 */ /* 0x000fc80000000004 */
[----:B------:R0:W-:Y:S01]  /*1e30*/  @P1 SYNCS.ARRIVE.TRANS64.RED.A1T0 RZ, [R4+URZ], RZ ;  /* 0x000000ff04ff19a7 */ /* 0x0001e2000810043f */
[----:B------:R-:W-:-:S13]  /*1e40*/  ISETP.GT.U32.AND P1, PT, R18, 0x1, PT ;  /* 0x000000011200780c */ /* 0x000fda0003f24070 */
[----:B0-----:R-:W-:Y:S05]  /*1e50*/  @P1 BRA `(.L_x_29) ;  /* 0x0000000000041947 */ /* 0x001fea0003800000 */
[----:B------:R-:W-:Y:S01]  /*1e60*/  BPT.TRAP 0x1 ;  /* 0x000000040000795c */ /* 0x000fe20000300000 */
.L_x_29:
[----:B------:R-:W-:Y:S01]  /*1e70*/  UIADD3 UR5, UR5, 0x1, URZ ;  /* 0x0000000105057890 */ /* 0x000fe2000fffe03f */
[C---:B------:R-:W-:Y:S01]  /*1e80*/  ISETP.GT.AND P2, PT, R0.reuse, 0x1, PT ;  /* 0x000000010000780c */ /* 0x040fe20003f44270 */
[----:B------:R-:W-:Y:S02]  /*1e90*/  VIADD R3, R3, 0x1 ;  /* 0x0000000103037836 */ /* 0x000fe40000000000 */
[----:B------:R-:W-:Y:S01]  /*1ea0*/  UISETP.NE.AND UP0, UPT, UR5, 0xb, UPT ;  /* 0x0000000b0500788c */ /* 0x000fe2000bf05270 */
[----:B------:R-:W-:Y:S02]  /*1eb0*/  VIADD R0, R0, 0xffffffff ;  /* 0xffffffff00007836 */ /* 0x000fe40000000000 */
[C---:B------:R-:W-:Y:S01]  /*1ec0*/  ISETP.NE.AND P1, PT, R3.reuse, 0xb, PT ;  /* 0x0000000b0300780c */ /* 0x040fe20003f25270 */
[----:B------:R-:W-:Y:S02]  /*1ed0*/  USEL UR6, URZ, 0x1, UP0 ;  /* 0x000000013f067887 */ /* 0x000fe40008000000 */
[----:B------:R-:W-:Y:S01]  /*1ee0*/  USEL UR5, UR5, URZ, UP0 ;  /* 0x0000003f05057287 */ /* 0x000fe20008000000 */
[----:B------:R-:W-:-:S03]  /*1ef0*/  SEL R3, R3, RZ, P1 ;  /* 0x000000ff03037207 */ /* 0x000fc60000800000 */
[----:B------:R-:W-:Y:S01]  /*1f00*/  LOP3.LUT R7, R7, UR6, RZ, 0x3c, !PT ;  /* 0x0000000607077c12 */ /* 0x000fe2000f8e3cff */
[----:B------:R-:W-:Y:S07]  /*1f10*/  @P2 BRA `(.L_x_30) ;  /* 0xfffffffc00002947 */ /* 0x000fee000383ffff */
.L_x_23:
[----:B01----:R-:W0:Y:S02]  /*1f20*/  LDC R0, c[0x0][0x28c] ;  /* 0x0000a300ff007b82 */ /* 0x003e240000000800 */
[----:B0-----:R-:W-:-:S13]  /*1f30*/  ISETP.GE.AND P1, PT, R0, 0x1, PT ;  /* 0x000000010000780c */ /* 0x001fda0003f26270 */
[----:B------:R-:W-:Y:S05]  /*1f40*/  @!P1 BRA `(.L_x_31) ;  /* 0x0000000000449947 */ /* 0x000fea0003800000 */
[----:B------:R-:W-:Y:S05]  /*1f50*/  @!P0 BRA `(.L_x_32) ;  /* 0x0000000000048947 */ /* 0x000fea0003800000 */
[----:B------:R-:W-:Y:S01]  /*1f60*/  BPT.TRAP 0x1 ;  /* 0x000000040000795c */ /* 0x000fe20000300000 */
.L_x_32:
[----:B------:R-:W-:-:S13]  /*1f70*/  ISETP.NE.AND P0, PT, R114, RZ, PT ;  /* 0x000000ff7200720c */ /* 0x000fda0003f05270 */
[----:B------:R-:W-:-:S05]  /*1f80*/  VOTEU.ANY UP0, P0 ;  /* 0x00000000003f7886 */ /* 0x000fca0000000100 */
[----:B------:R-:W-:-:S06]  /*1f90*/  @UP0 UIADD3 UR4, UR44, UR41, URZ ;  /* 0x000000292c040290 */ /* 0x000fcc000fffe03f */
[----:B------:R-:W-:Y:S02]  /*1fa0*/  IMAD.U32 R4, RZ, RZ, UR4 ;  /* 0x00000004ff047e24 */ /* 0x000fe4000f8e00ff */
[----:B------:R-:W-:Y:S02]  /*1fb0*/  IMAD.U32 R3, RZ, RZ, UR4 ;  /* 0x00000004ff037e24 */ /* 0x000fe4000f8e00ff */
[----:B------:R-:W-:-:S05]  /*1fc0*/  @P0 IMAD.WIDE.U32 R4, R4, -0x45d1745d, RZ ;  /* 0xba2e8ba304040825 */ /* 0x000fca00078e00ff */
[----:B------:R-:W-:-:S05]  /*1fd0*/  @P0 SHF.R.U32.HI R0, RZ, 0x3, R5 ;  /* 0x00000003ff000819 */ /* 0x000fca0000011605 */
[----:B------:R-:W-:-:S04]  /*1fe0*/  @P0 IMAD R0, R0, -0xb, R3 ;  /* 0xfffffff500000824 */ /* 0x000fc800078e0203 */
[----:B------:R-:W-:-:S04]  /*1ff0*/  @P0 IMAD R0, R0, 0x8, R6 ;  /* 0x0000000800000824 */ /* 0x000fc800078e0206 */
[----:B------:R-:W-:-:S05]  /*2000*/  @P0 VIADD R0, R0, 0x58 ;  /* 0x0000005800000836 */ /* 0x000fca0000000000 */
[----:B------:R-:W-:-:S04]  /*2010*/  @P0 PRMT R0, R19, 0x654, R0 ;  /* 0x0000065413000816 */ /* 0x000fc80000000000 */
[----:B------:R0:W-:Y:S01]  /*2020*/  @P0 SYNCS.ARRIVE.TRANS64.RED.A1T0 RZ, [R0+URZ], RZ ;  /* 0x000000ff00ff09a7 */ /* 0x0001e2000810043f */
[----:B------:R-:W-:-:S13]  /*2030*/  ISETP.GT.U32.AND P0, PT, R18, 0x1, PT ;  /* 0x000000011200780c */ /* 0x000fda0003f04070 */
[----:B0-----:R-:W-:Y:S05]  /*2040*/  @P0 BRA `(.L_x_31) ;  /* 0x0000000000040947 */ /* 0x001fea0003800000 */
[----:B------:R-:W-:Y:S01]  /*2050*/  BPT.TRAP 0x1 ;  /* 0x000000040000795c */ /* 0x000fe20000300000 */
.L_x_31:
[----:B------:R-:W-:Y:S01]  /*2060*/  IMAD.SHL.U32 R101, R101, 0x40, RZ ;  /* 0x0000004065657824 */ /* 0x000fe200078e00ff */
[----:B------:R-:W-:Y:S01]  /*2070*/  UIADD3 UR41, UR43, UR41, URZ ;  /* 0x000000292b297290 */ /* 0x000fe2000fffe03f */
[----:B------:R-:W-:Y:S01]  /*2080*/  SHF.R.S32.HI R21, RZ, 0x1f, R23 ;  /* 0x0000001fff157819 */ /* 0x000fe20000011417 */
[----:B------:R-:W-:Y:S01]  /*2090*/  ULDC UR7, c[0x0][0x288] ;  /* 0x0000a20000077ab9 */ /* 0x000fe20000000800 */
[----:B------:R-:W-:Y:S01]  /*20a0*/  IMAD.SHL.U32 R3, R109, 0x100, RZ ;  /* 0x000001006d037824 */ /* 0x000fe200078e00ff */
[C---:B------:R-:W-:Y:S01]  /*20b0*/  LOP3.LUT R10, R101.reuse, 0x6, R97, 0xf8, !PT ;  /* 0x00000006650a7812 */ /* 0x040fe200078ef861 */
[----:B------:R-:W-:Y:S01]  /*20c0*/  UISETP.GT.U32.AND UP0, UPT, UR41, 0xa, UPT ;  /* 0x0000000a2900788c */ /* 0x000fe2000bf04070 */
[----:B------:R-:W-:Y:S01]  /*20d0*/  ISETP.GE.AND P0, PT, R101, UR7, PT ;  /* 0x0000000765007c0c */ /* 0x000fe2000bf06270 */
[----:B------:R-:W-:Y:S01]  /*20e0*/  ULDC.64 UR4, c[0x0][0x5d0] ;  /* 0x0001740000047ab9 */ /* 0x000fe20000000a00 */
[----:B------:R-:W-:Y:S01]  /*20f0*/  SHF.R.S32.HI R11, RZ, 0x1f, R10 ;  /* 0x0000001fff0b7819 */ /* 0x000fe2000001140a */
[----:B------:R-:W-:Y:S01]  /*2100*/  ULDC UR10, c[0x0][0x284] ;  /* 0x0000a100000a7ab9 */ /* 0x000fe20000000800 */
[----:B------:R-:W-:Y:S01]  /*2110*/  IMAD R0, R21, UR4, RZ ;  /* 0x0000000415007c24 */ /* 0x000fe2000f8e02ff */
[----:B------:R-:W-:Y:S01]  /*2120*/  UISETP.LT.U32.AND UP0, UPT, UR43, 0xb, UP0 ;  /* 0x0000000b2b00788c */ /* 0x000fe20008701070 */
[----:B------:R-:W-:Y:S01]  /*2130*/  ISETP.GE.OR P0, PT, R3, UR10, P0 ;  /* 0x0000000a03007c0c */ /* 0x000fe20008706670 */
[----:B------:R-:W-:Y:S01]  /*2140*/  UISETP.GE.U32.AND UP1, UPT, UR43, 0xb, UPT ;  /* 0x0000000b2b00788c */ /* 0x000fe2000bf26070 */
[C---:B------:R-:W-:Y:S01]  /*2150*/  IMAD R7, R23.reuse, UR5, R0 ;  /* 0x0000000517077c24 */ /* 0x040fe2000f8e0200 */
[----:B------:R-:W-:Y:S01]  /*2160*/  USEL UR6, URZ, 0x1, !UP0 ;  /* 0x000000013f067887 */ /* 0x000fe2000c000000 */
[----:B------:R-:W-:Y:S01]  /*2170*/  IMAD.WIDE.U32 R4, R23, UR4, R10 ;  /* 0x0000000417047c25 */ /* 0x000fe2000f8e000a */
[----:B------:R-:W-:Y:S01]  /*2180*/  UIMAD.WIDE.U32 UR4, UR41, -0x45d1745d, URZ ;  /* 0xba2e8ba3290478a5 */ /* 0x000fe2000f8e003f */
[----:B------:R-:W-:-:S02]  /*2190*/  ULDC.64 UR8, c[0x0][0x5c8] ;  /* 0x0001720000087ab9 */ /* 0x000fc40000000a00 */
[----:B------:R-:W-:Y:S01]  /*21a0*/  IMAD.WIDE R108, R109, 0x100, R88 ;  /* 0x000001006d6c7825 */ /* 0x000fe200078e0258 */
[----:B------:R-:W-:Y:S02]  /*21b0*/  USHF.R.U32.HI UR4, URZ, 0x3, UR5 ;  /* 0x000000033f047899 */ /* 0x000fe40008011605 */
[----:B------:R-:W-:Y:S01]  /*21c0*/  ULOP3.LUT UR40, UR40, UR6, URZ, 0x3c, !UPT ;  /* 0x0000000628287292 */ /* 0x000fe2000f8e3c3f */
[----:B------:R-:W-:Y:S01]  /*21d0*/  IMAD R9, R109, UR8, RZ ;  /* 0x000000086d097c24 */ /* 0x000fe2000f8e02ff */
[----:B------:R-:W-:Y:S01]  /*21e0*/  UIMAD UR41, UR4, -0xb, UR41 ;  /* 0xfffffff5042978a4 */ /* 0x000fe2000f8e0229 */
[----:B------:R-:W-:Y:S01]  /*21f0*/  IMAD.IADD R5, R5, 0x1, R7 ;  /* 0x0000000105057824 */ /* 0x000fe200078e0207 */
[----:B------:R-:W-:Y:S01]  /*2200*/  @UP1 ULOP3.LUT UR40, UR40, 0x1, UR4, 0x78, !UPT ;  /* 0x0000000128281892 */ /* 0x000fe2000f8e7804 */
[C---:B------:R-:W-:Y:S02]  /*2210*/  IMAD R9, R108.reuse, UR9, R9 ;  /* 0x000000096c097c24 */ /* 0x040fe4000f8e0209 */
[----:B------:R-:W-:-:S04]  /*2220*/  IMAD.WIDE.U32 R110, R108, UR8, R4 ;  /* 0x000000086c6e7c25 */ /* 0x000fc8000f8e0004 */
[----:B------:R-:W-:Y:S01]  /*2230*/  IMAD.MOV.U32 R0, RZ, RZ, -0x1 ;  /* 0xffffffffff007424 */ /* 0x000fe200078e00ff */
[----:B------:R-:W-:Y:S06]  /*2240*/  @P0 BRA `(.L_x_33) ;  /* 0x00000048006c0947 */ /* 0x000fec0003800000 */
[----:B-----5:R-:W-:Y:S01]  /*2250*/  FSETP.NEU.AND P1, PT, R90, RZ, PT ;  /* 0x000000ff5a00720b */ /* 0x020fe20003f2d000 */
[----:B------:R-:W-:Y:S01]  /*2260*/  IMAD.IADD R4, R96, 0x1, -R101 ;  /* 0x0000000160047824 */ /* 0x000fe200078e0a65 */
[----:B------:R-:W-:Y:S01]  /*2270*/  BSSY B0, `(.L_x_33) ;  /* 0x0000498000007945 */ /* 0x000fe20003800000 */
[----:B------:R-:W-:Y:S02]  /*2280*/  IMAD.IADD R3, R100, 0x1, -R3 ;  /* 0x0000000164037824 */ /* 0x000fe400078e0a03 */
[----:B------:R-:W-:Y:S01]  /*2290*/  IMAD.IADD R113, R111, 0x1, R9 ;  /* 0x000000016f717824 */ /* 0x000fe200078e0209 */
[----:B------:R-:W-:-:S04]  /*22a0*/  ISETP.GT.AND P5, PT, R4, RZ, PT ;  /* 0x000000ff0400720c */ /* 0x000fc80003fa4270 */
[----:B------:R-:W-:-:S03]  /*22b0*/  ISETP.GT.AND P0, PT, R3, RZ, P5 ;  /* 0x000000ff0300720c */ /* 0x000fc60002f04270 */
[----:B------:R-:W-:Y:S10]  /*22c0*/  @!P1 BRA `(.L_x_34) ;  /* 0x0000003000f89947 */ /* 0x000ff40003800000 */
[----:B------:R-:W0:Y:S01]  /*22d0*/  LDC.64 R14, c[0x0][0x5b8] ;  /* 0x00016e00ff0e7b82 */ /* 0x000e220000000a00 */
[----:B------:R-:W-:-:S07]  /*22e0*/  ULDC.64 UR4, c[0x0][0x5c0] ;  /* 0x0001700000047ab9 */ /* 0x000fce0000000a00 */
[----:B------:R-:W1:Y:S08]  /*22f0*/  LDC.64 R106, c[0x0][0x5b0] ;  /* 0x00016c00ff6a7b82 */ /* 0x000e700000000a00 */
[----:B------:R-:W2:Y:S01]  /*2300*/  LDC.64 R12, c[0x0][0x5a8] ;  /* 0x00016a00ff0c7b82 */ /* 0x000ea20000000a00 */
[-C--:B0-----:R-:W-:Y:S02]  /*2310*/  IMAD R6, R21, R14.reuse, RZ ;  /* 0x0000000e15067224 */ /* 0x081fe400078e02ff */
[----:B------:R-:W-:-:S04]  /*2320*/  IMAD.WIDE.U32 R102, R23, R14, R10 ;  /* 0x0000000e17667225 */ /* 0x000fc800078e000a */
[----:B------:R-:W-:Y:S02]  /*2330*/  IMAD R101, R23, R15, R6 ;  /* 0x0000000f17657224 */ /* 0x000fe400078e0206 */
[-C--:B-1----:R-:W-:Y:S02]  /*2340*/  IMAD R5, R109, R106.reuse, RZ ;  /* 0x0000006a6d057224 */ /* 0x082fe400078e02ff */
[----:B------:R-:W-:Y:S02]  /*2350*/  IMAD.IADD R105, R103, 0x1, R101 ;  /* 0x0000000167697824 */ /* 0x000fe400078e0265 */
[----:B------:R-:W-:Y:S02]  /*2360*/  IMAD.MOV.U32 R104, RZ, RZ, R102 ;  /* 0x000000ffff687224 */ /* 0x000fe400078e0066 */
[C---:B------:R-:W-:Y:S02]  /*2370*/  IMAD R111, R108.reuse, R107, R5 ;  /* 0x0000006b6c6f7224 */ /* 0x040fe400078e0205 */
[----:B------:R-:W-:-:S04]  /*2380*/  IMAD.WIDE.U32 R6, R108, R106, R104 ;  /* 0x0000006a6c067225 */ /* 0x000fc800078e0068 */
[----:B------:R-:W-:Y:S01]  /*2390*/  IMAD.IADD R5, R7, 0x1, R111 ;  /* 0x0000000107057824 */ /* 0x000fe200078e026f */
[----:B--2---:R-:W-:-:S04]  /*23a0*/  LEA R8, P1, R6, R12, 0x1 ;  /* 0x0000000c06087211 */ /* 0x004fc800078208ff */
[----:B------:R-:W-:-:S05]  /*23b0*/  LEA.HI.X R9, R6, R13, R5, 0x1, P1 ;  /* 0x0000000d06097211 */ /* 0x000fca00008f0c05 */
[----:B------:R0:W2:Y:S01]  /*23c0*/  @P0 LDG.E.LTC128B.U16 R5, desc[UR38][R8.64] ;  /* 0x0000002608050981 */ /* 0x0000a2000c1e1520 */
[----:B------:R-:W-:Y:S01]  /*23d0*/  LEA R20, P1, R110, UR4, 0x1 ;  /* 0x000000046e147c11 */ /* 0x000fe2000f8208ff */
[----:B------:R-:W-:Y:S01]  /*23e0*/  IMAD.WIDE.U32 R6, R108, R106, R10 ;  /* 0x0000006a6c067225 */ /* 0x000fe200078e000a */
[----:B------:R-:W-:Y:S01]  /*23f0*/  ISETP.GT.AND P3, PT, R4, 0x1, PT ;  /* 0x000000010400780c */ /* 0x000fe20003f64270 */
[----:B------:R-:W-:Y:S01]  /*2400*/  BSSY B1, `(.L_x_35) ;  /* 0x0000012000017945 */ /* 0x000fe20003800000 */
[----:B------:R-:W-:Y:S01]  /*2410*/  LEA.HI.X R21, R110, UR5, R113, 0x1, P1 ;  /* 0x000000056e157c11 */ /* 0x000fe200088f0c71 */
[----:B------:R-:W-:Y:S01]  /*2420*/  IMAD.IADD R7, R111, 0x1, R7 ;  /* 0x000000016f077824 */ /* 0x000fe200078e0207 */
[----:B------:R-:W-:Y:S01]  /*2430*/  ISETP.GT.AND P1, PT, R3, RZ, P3 ;  /* 0x000000ff0300720c */ /* 0x000fe20001f24270 */
[C---:B------:R-:W-:Y:S01]  /*2440*/  IMAD.SHL.U32 R112, R106.reuse, 0x8, RZ ;  /* 0x000000086a707824 */ /* 0x040fe200078e00ff */
[----:B------:R-:W-:Y:S01]  /*2450*/  P2R R119, PR, RZ, 0x8 ;  /* 0x00000008ff777803 */ /* 0x000fe20000000000 */
[----:B------:R-:W-:Y:S01]  /*2460*/  IMAD.WIDE.U32 R6, R23, R14, R6 ;  /* 0x0000000e17067225 */ /* 0x000fe200078e0006 */
[----:B------:R-:W-:-:S03]  /*2470*/  SHF.L.U64.HI R113, R106, 0x3, R107 ;  /* 0x000000036a717819 */ /* 0x000fc6000001026b */
[----:B------:R-:W-:Y:S01]  /*2480*/  IMAD.IADD R7, R101, 0x1, R7 ;  /* 0x0000000165077824 */ /* 0x000fe200078e0207 */
[----:B0-----:R-:W-:-:S04]  /*2490*/  LEA R8, P2, R6, R12, 0x1 ;  /* 0x0000000c06087211 */ /* 0x001fc800078408ff */
[----:B------:R-:W-:Y:S01]  /*24a0*/  LEA.HI.X R9, R6, R13, R7, 0x1, P2 ;  /* 0x0000000d06097211 */ /* 0x000fe200010f0c07 */
[----:B--2---:R-:W-:-:S05]  /*24b0*/  HADD2.F32 R15, -RZ, R5.H0_H0 ;  /* 0x20000005ff0f7230 */ /* 0x004fca0000004100 */
[----:B------:R-:W-:-:S04]  /*24c0*/  FMUL R15, R15, R90 ;  /* 0x0000005a0f0f7220 */ /* 0x000fc80000400000 */
[----:B------:R-:W-:-:S05]  /*24d0*/  FFMA R15, R56, R22, R15 ;  /* 0x00000016380f7223 */ /* 0x000fca000000000f */
[----:B------:R-:W-:-:S05]  /*24e0*/  F2FP.F16.F32.PACK_AB R15, RZ, R15 ;  /* 0x0000000fff0f723e */ /* 0x000fca00000000ff */
[----:B------:R0:W-:Y:S01]  /*24f0*/  @P0 STG.E.U16 desc[UR38][R20.64], R15 ;  /* 0x0000000f14000986 */ /* 0x0001e2000c101526 */
[----:B------:R-:W-:Y:S05]  /*2500*/  @!P1 BRA `(.L_x_36) ;  /* 0x0000000000049947 */ /* 0x000fea0003800000 */
[----:B------:R1:W5:Y:S02]  /*2510*/  LDG.E.LTC128B.U16 R5, desc[UR38][R8.64+0x2] ;  /* 0x0000022608057981 */ /* 0x000364000c1e1520 */
.L_x_36:
[----:B------:R-:W-:Y:S05]  /*2520*/  BSYNC B1 ;  /* 0x0000000000017941 */ /* 0x000fea0003800000 */
.L_x_35:
[----:B-----5:R-:W-:Y:S01]  /*2530*/  HADD2.F32 R7, -RZ, R5.H0_H0 ;  /* 0x20000005ff077230 */ /* 0x020fe20000004100 */
[----:B------:R-:W-:Y:S01]  /*2540*/  ISETP.GT.AND P0, PT, R3, 0x8, P5 ;  /* 0x000000080300780c */ /* 0x000fe20002f04270 */
[----:B------:R-:W-:Y:S01]  /*2550*/  IMAD.WIDE.U32 R116, R108, R106, R112 ;  /* 0x0000006a6c747225 */ /* 0x000fe200078e0070 */
[----:B------:R-:W-:-:S03]  /*2560*/  PRMT R118, R5, 0x7610, R118 ;  /* 0x0000761005767816 */ /* 0x000fc60000000076 */
[----:B------:R-:W-:Y:S01]  /*2570*/  FMUL R6, R7, R90 ;  /* 0x0000005a07067220 */ /* 0x000fe20000400000 */
[----:B------:R-:W-:Y:S01]  /*2580*/  IMAD.IADD R111, R111, 0x1, R117 ;  /* 0x000000016f6f7824 */ /* 0x000fe200078e0275 */
[----:B------:R-:W-:Y:S02]  /*2590*/  IADD3 R7, P2, R102, R116, RZ ;  /* 0x0000007466077210 */ /* 0x000fe40007f5e0ff */
[----:B------:R-:W-:-:S03]  /*25a0*/  FFMA R57, R57, R22, R6 ;  /* 0x0000001639397223 */ /* 0x000fc60000000006 */
[----:B------:R-:W-:Y:S01]  /*25b0*/  IMAD.X R56, R111, 0x1, R105, P2 ;  /* 0x000000016f387824 */ /* 0x000fe200010e0669 */
[C---:B------:R-:W-:Y:S02]  /*25c0*/  LEA R6, P2, R7.reuse, R12, 0x1 ;  /* 0x0000000c07067211 */ /* 0x040fe400078408ff */
[----:B------:R-:W-:Y:S02]  /*25d0*/  F2FP.F16.F32.PACK_AB R57, RZ, R57 ;  /* 0x00000039ff39723e */ /* 0x000fe400000000ff */
[----:B------:R-:W-:-:S03]  /*25e0*/  LEA.HI.X R7, R7, R13, R56, 0x1, P2 ;  /* 0x0000000d07077211 */ /* 0x000fc600010f0c38 */
[----:B------:R2:W-:Y:S04]  /*25f0*/  @P1 STG.E.U16 desc[UR38][R20.64+0x2], R57 ;  /* 0x0000023914001986 */ /* 0x0005e8000c101526 */
[----:B------:R-:W3:Y:S01]  /*2600*/  @P0 LDG.E.LTC128B.U16 R118, desc[UR38][R6.64] ;  /* 0x0000002606760981 */ /* 0x000ee2000c1e1520 */
[----:B------:R-:W-:Y:S01]  /*2610*/  IADD3 R116, P1, R10, R116, RZ ;  /* 0x000000740a747210 */ /* 0x000fe20007f3e0ff */
[----:B------:R-:W-:Y:S01]  /*2620*/  IMAD.SHL.U32 R121, R91, 0x2, RZ ;  /* 0x000000025b797824 */ /* 0x000fe200078e00ff */
[----:B------:R-:W-:Y:S03]  /*2630*/  BSSY B1, `(.L_x_37) ;  /* 0x0000011000017945 */ /* 0x000fe60003800000 */
[----:B------:R-:W-:Y:S01]  /*2640*/  IMAD.X R117, R11, 0x1, R111, P1 ;  /* 0x000000010b757824 */ /* 0x000fe200008e066f */
[----:B------:R-:W-:Y:S01]  /*2650*/  IADD3 R110, P2, R121, R20, RZ ;  /* 0x00000014796e7210 */ /* 0x000fe20007f5e0ff */
[----:B------:R-:W-:-:S04]  /*2660*/  IMAD.WIDE.U32 R116, R23, R14, R116 ;  /* 0x0000000e17747225 */ /* 0x000fc800078e0074 */
[----:B0-----:R-:W-:Y:S01]  /*2670*/  IMAD.IADD R15, R101, 0x1, R117 ;  /* 0x00000001650f7824 */ /* 0x001fe200078e0275 */
[----:B------:R-:W-:Y:S02]  /*2680*/  SHF.L.U64.HI R117, R91, 0x1, R94 ;  /* 0x000000015b757819 */ /* 0x000fe4000001025e */
[----:B------:R-:W-:-:S03]  /*2690*/  LEA R56, P1, R116, R12, 0x1 ;  /* 0x0000000c74387211 */ /* 0x000fc600078208ff */
[----:B------:R-:W-:Y:S01]  /*26a0*/  IMAD.X R111, R117, 0x1, R21, P2 ;  /* 0x00000001756f7824 */ /* 0x000fe200010e0615 */
[----:B--2---:R-:W-:Y:S02]  /*26b0*/  LEA.HI.X R57, R116, R13, R15, 0x1, P1 ;  /* 0x0000000d74397211 */ /* 0x004fe400008f0c0f */
[----:B------:R-:W-:Y:S01]  /*26c0*/  ISETP.GT.AND P1, PT, R3, 0x8, P3 ;  /* 0x000000080300780c */ /* 0x000fe20001f24270 */
[----:B---3--:R-:W-:-:S05]  /*26d0*/  HADD2.F32 R5, -RZ, R118.H0_H0 ;  /* 0x20000076ff057230 */ /* 0x008fca0000004100 */
[----:B------:R-:W-:-:S04]  /*26e0*/  FMUL R5, R5, R90 ;  /* 0x0000005a05057220 */ /* 0x000fc80000400000 */
[----:B------:R-:W-:-:S05]  /*26f0*/  FFMA R5, R58, R22, R5 ;  /* 0x000000163a057223 */ /* 0x000fca0000000005 */
[----:B------:R-:W-:-:S05]  /*2700*/  F2FP.F16.F32.PACK_AB R5, RZ, R5 ;  /* 0x00000005ff05723e */ /* 0x000fca00000000ff */
[----:B------:R0:W-:Y:S01]  /*2710*/  @P0 STG.E.U16 desc[UR38][R110.64], R5 ;  /* 0x000000056e000986 */ /* 0x0001e2000c101526 */
[----:B------:R-:W-:Y:S05]  /*2720*/  @!P1 BRA `(.L_x_38) ;  /* 0x0000000000049947 */ /* 0x000fea0003800000 */
[----:B------:R2:W5:Y:S02]  /*2730*/  LDG.E.LTC128B.U16 R118, desc[UR38][R56.64+0x2] ;  /* 0x0000022638767981 */ /* 0x000564000c1e1520 */
.L_x_38:
[----:B------:R-:W-:Y:S05]  /*2740*/  BSYNC B1 ;  /* 0x0000000000017941 */ /* 0x000fea0003800000 */
.L_x_37:
[----:B0----5:R-:W-:Y:S01]  /*2750*/  HADD2.F32 R5, -RZ, R118.H0_H0 ;  /* 0x20000076ff057230 */ /* 0x021fe20000004100 */
[----:B------:R-:W-:Y:S01]  /*2760*/  ISETP.GT.AND P3, PT, R4, 0x8, PT ;  /* 0x000000080400780c */ /* 0x000fe20003f64270 */
[C---:B------:R-:W-:Y:S01]  /*2770*/  IMAD.SHL.U32 R15, R92.reuse, 0x2, RZ ;  /* 0x000000025c0f7824 */ /* 0x040fe200078e00ff */
[----:B------:R-:W-:Y:S02]  /*2780*/  BSSY B1, `(.L_x_39) ;  /* 0x000000c000017945 */ /* 0x000fe40003800000 */
[----:B------:R-:W-:Y:S01]  /*2790*/  FMUL R58, R5, R90 ;  /* 0x0000005a053a7220 */ /* 0x000fe20000400000 */
[----:B------:R-:W-:Y:S02]  /*27a0*/  SHF.L.U64.HI R5, R92, 0x1, R93 ;  /* 0x000000015c057819 */ /* 0x000fe4000001025d */
[----:B------:R-:W-:Y:S01]  /*27b0*/  IADD3 R6, P0, P2, R15, R20, R121 ;  /* 0x000000140f067210 */ /* 0x000fe20007a1e079 */
[----:B------:R-:W-:Y:S01]  /*27c0*/  FFMA R58, R59, R22, R58 ;  /* 0x000000163b3a7223 */ /* 0x000fe2000000003a */
[----:B------:R-:W-:-:S02]  /*27d0*/  P2R R116, PR, RZ, 0x8 ;  /* 0x00000008ff747803 */ /* 0x000fc40000000000 */
[----:B------:R-:W-:Y:S02]  /*27e0*/  IADD3.X R7, R5, R21, R117, P0, P2 ;  /* 0x0000001505077210 */ /* 0x000fe400007e4475 */
[----:B------:R-:W-:Y:S02]  /*27f0*/  F2FP.F16.F32.PACK_AB R58, RZ, R58 ;  /* 0x0000003aff3a723e */ /* 0x000fe400000000ff */
[----:B------:R-:W-:-:S03]  /*2800*/  ISETP.GT.AND P0, PT, R3, RZ, P3 ;  /* 0x000000ff0300720c */ /* 0x000fc60001f04270 */
[----:B------:R0:W-:Y:S10]  /*2810*/  @P1 STG.E.U16 desc[UR38][R110.64+0x2], R58 ;  /* 0x0000023a6e001986 */ /* 0x0001f4000c101526 */
[----:B------:R-:W-:Y:S05]  /*2820*/  @!P0 BRA `(.L_x_40) ;  /* 0x0000000000048947 */ /* 0x000fea0003800000 */
[----:B------:R3:W5:Y:S02]  /*2830*/  LDG.E.LTC128B.U16 R118, desc[UR38][R8.64+0x10] ;  /* 0x0000102608767981 */ /* 0x000764000c1e1520 */
.L_x_40:
[----:B------:R-:W-:Y:S05]  /*2840*/  BSYNC B1 ;  /* 0x0000000000017941 */ /* 0x000fea0003800000 */
.L_x_39:
[----:B-----5:R-:W-:Y:S01]  /*2850*/  HADD2.F32 R59, -RZ, R118.H0_H0 ;  /* 0x20000076ff3b7230 */ /* 0x020fe20000004100 */
[----:B------:R-:W-:Y:S01]  /*2860*/  ISETP.GT.AND P1, PT, R4, 0x9, PT ;  /* 0x000000090400780c */ /* 0x000fe20003f24270 */
[----:B------:R-:W-:Y:S03]  /*2870*/  BSSY B1, `(.L_x_41) ;  /* 0x0000009000017945 */ /* 0x000fe60003800000 */
[----:B------:R-:W-:Y:S01]  /*2880*/  FMUL R59, R59, R90 ;  /* 0x0000005a3b3b7220 */ /* 0x000fe20000400000 */
[----:B------:R-:W-:-:S03]  /*2890*/  P2R R117, PR, RZ, 0x2 ;  /* 0x00000002ff757803 */ /* 0x000fc60000000000 */
[----:B------:R-:W-:-:S05]  /*28a0*/  FFMA R59, R60, R22, R59 ;  /* 0x000000163c3b7223 */ /* 0x000fca000000003b */
[----:B------:R-:W-:-:S05]  /*28b0*/  F2FP.F16.F32.PACK_AB R59, RZ, R59 ;  /* 0x0000003bff3b723e */ /* 0x000fca00000000ff */
[----:B------:R4:W-:Y:S01]  /*28c0*/  @P0 STG.E.U16 desc[UR38][R20.64+0x10], R59 ;  /* 0x0000103b14000986 */ /* 0x0009e2000c101526 */
[----:B------:R-:W-:-:S13]  /*28d0*/  ISETP.GT.AND P0, PT, R3, RZ, P1 ;  /* 0x000000ff0300720c */ /* 0x000fda0000f04270 */
[----:B----4-:R-:W-:Y:S05]  /*28e0*/  @!P0 BRA `(.L_x_42) ;  /* 0x0000000000048947 */ /* 0x010fea0003800000 */
[----:B------:R4:W5:Y:S02]  /*28f0*/  LDG.E.LTC128B.U16 R118, desc[UR38][R8.64+0x12] ;  /* 0x0000122608767981 */ /* 0x000964000c1e1520 */
.L_x_42:
[----:B------:R-:W-:Y:S05]  /*2900*/  BSYNC B1 ;  /* 0x0000000000017941 */ /* 0x000fea0003800000 */
.L_x_41:
[----:B-----5:R-:W-:Y:S01]  /*2910*/  HADD2.F32 R59, -RZ, R118.H0_H0 ;  /* 0x20000076ff3b7230 */ /* 0x020fe20000004100 */
[----:B------:R-:W-:Y:S04]  /*2920*/  BSSY B1, `(.L_x_43) ;  /* 0x0000008000017945 */ /* 0x000fe80003800000 */
[----:B0-----:R-:W-:-:S04]  /*2930*/  FMUL R58, R59, R90 ;  /* 0x0000005a3b3a7220 */ /* 0x001fc80000400000 */
[----:B------:R-:W-:-:S05]  /*2940*/  FFMA R58, R61, R22, R58 ;  /* 0x000000163d3a7223 */ /* 0x000fca000000003a */
[----:B------:R-:W-:-:S05]  /*2950*/  F2FP.F16.F32.PACK_AB R58, RZ, R58 ;  /* 0x0000003aff3a723e */ /* 0x000fca00000000ff */
[----:B------:R0:W-:Y:S01]  /*2960*/  @P0 STG.E.U16 desc[UR38][R20.64+0x12], R58 ;  /* 0x0000123a14000986 */ /* 0x0001e2000c101526 */
[----:B------:R-:W-:-:S13]  /*2970*/  ISETP.GT.AND P0, PT, R3, 0x8, P3 ;  /* 0x000000080300780c */ /* 0x000fda0001f04270 */
[----:B0-----:R-:W-:Y:S05]  /*2980*/  @!P0 BRA `(.L_x_44) ;  /* 0x0000000000048947 */ /* 0x001fea0003800000 */
[----:B------:R0:W5:Y:S02]  /*2990*/  LDG.E.LTC128B.U16 R118, desc[UR38][R56.64+0x10] ;  /* 0x0000102638767981 */ /* 0x000164000c1e1520 */
.L_x_44:
[----:B------:R-:W-:Y:S05]  /*29a0*/  BSYNC B1 ;  /* 0x0000000000017941 */ /* 0x000fea0003800000 */
.L_x_43:
[----:B-----5:R-:W-:Y:S01]  /*29b0*/  HADD2.F32 R59, -RZ, R118.H0_H0 ;  /* 0x20000076ff3b7230 */ /* 0x020fe20000004100 */
[----:B------:R-:W-:Y:S04]  /*29c0*/  BSSY B1, `(.L_x_45) ;  /* 0x000000a000017945 */ /* 0x000fe80003800000 */
[----:B------:R-:W-:-:S04]  /*29d0*/  FMUL R59, R59, R90 ;  /* 0x0000005a3b3b7220 */ /* 0x000fc80000400000 */
[----:B------:R-:W-:-:S05]  /*29e0*/  FFMA R59, R62, R22, R59 ;  /* 0x000000163e3b7223 */ /* 0x000fca000000003b */
[----:B------:R-:W-:-:S05]  /*29f0*/  F2FP.F16.F32.PACK_AB R59, RZ, R59 ;  /* 0x0000003bff3b723e */ /* 0x000fca00000000ff */
[----:B------:R0:W-:Y:S01]  /*2a00*/  @P0 STG.E.U16 desc[UR38][R110.64+0x10], R59 ;  /* 0x0000103b6e000986 */ /* 0x0001e2000c101526 */
[----:B------:R-:W-:-:S05]  /*2a10*/  IADD3 R121, P0, R108, 0x80, RZ ;  /* 0x000000806c797810 */ /* 0x000fca0007f1e0ff */
[----:B------:R-:W-:Y:S01]  /*2a20*/  IMAD.X R109, RZ, RZ, R109, P0 ;  /* 0x000000ffff6d7224 */ /* 0x000fe200000e066d */
[----:B------:R-:W-:-:S13]  /*2a30*/  ISETP.GT.AND P0, PT, R3, 0x8, P1 ;  /* 0x000000080300780c */ /* 0x000fda0000f04270 */
[----:B0-----:R-:W-:Y:S05]  /*2a40*/  @!P0 BRA `(.L_x_46) ;  /* 0x0000000000048947 */ /* 0x001fea0003800000 */
[----:B------:R0:W5:Y:S02]  /*2a50*/  LDG.E.LTC128B.U16 R118, desc[UR38][R56.64+0x12] ;  /* 0x0000122638767981 */ /* 0x000164000c1e1520 */
.L_x_46:
[----:B------:R-:W-:Y:S05]  /*2a60*/  BSYNC B1 ;  /* 0x0000000000017941 */ /* 0x000fea0003800000 */
.L_x_45:
[----:B-----5:R-:W-:Y:S01]  /*2a70*/  HADD2.F32 R59, -RZ, R118.H0_H0 ;  /* 0x20000076ff3b7230 */ /* 0x020fe20000004100 */
[----:B------:R-:W-:Y:S01]  /*2a80*/  ISETP.GT.AND P2, PT, R4, 0x10, PT ;  /* 0x000000100400780c */ /* 0x000fe20003f44270 */
[----:B------:R-:W-:Y:S01]  /*2a90*/  IMAD R60, R109, R106, RZ ;  /* 0x0000006a6d3c7224 */ /* 0x000fe200078e02ff */
[----:B------:R-:W-:Y:S02]  /*2aa0*/  BSSY B1, `(.L_x_47) ;  /* 0x0000021000017945 */ /* 0x000fe40003800000 */
[----:B------:R-:W-:Y:S01]  /*2ab0*/  FMUL R58, R59, R90 ;  /* 0x0000005a3b3a7220 */ /* 0x000fe20000400000 */
[C---:B------:R-:W-:Y:S02]  /*2ac0*/  IMAD R103, R121.reuse, R107, R60 ;  /* 0x0000006b79677224 */ /* 0x040fe400078e023c */
[----:B------:R-:W-:-:S04]  /*2ad0*/  IMAD.WIDE.U32 R60, R121, R106, R10 ;  /* 0x0000006a793c7225 */ /* 0x000fc800078e000a */
[----:B------:R-:W-:Y:S01]  /*2ae0*/  FFMA R58, R63, R22, R58 ;  /* 0x000000163f3a7223 */ /* 0x000fe2000000003a */
[----:B------:R-:W-:-:S04]  /*2af0*/  IMAD.IADD R61, R103, 0x1, R61 ;  /* 0x00000001673d7824 */ /* 0x000fc800078e023d */
[----:B------:R-:W-:-:S04]  /*2b00*/  F2FP.F16.F32.PACK_AB R58, RZ, R58 ;  /* 0x0000003aff3a723e */ /* 0x000fc800000000ff */
[----:B------:R-:W-:Y:S01]  /*2b10*/  PRMT R63, R58, 0x7610, R63 ;  /* 0x000076103a3f7816 */ /* 0x000fe2000000003f */
[----:B------:R-:W-:-:S04]  /*2b20*/  IMAD.WIDE.U32 R58, R121, R106, R104 ;  /* 0x0000006a793a7225 */ /* 0x000fc800078e0068 */
[----:B------:R1:W-:Y:S01]  /*2b30*/  @P0 STG.E.U16 desc[UR38][R110.64+0x12], R63 ;  /* 0x0000123f6e000986 */ /* 0x0003e2000c101526 */
[----:B------:R-:W-:Y:S02]  /*2b40*/  IMAD.IADD R59, R59, 0x1, R103 ;  /* 0x000000013b3b7824 */ /* 0x000fe400078e0267 */
[----:B------:R-:W-:-:S04]  /*2b50*/  IMAD.WIDE.U32 R106, R121, R106, R112 ;  /* 0x0000006a796a7225 */ /* 0x000fc800078e0070 */
[----:B------:R-:W-:Y:S02]  /*2b60*/  IMAD.IADD R103, R103, 0x1, R107 ;  /* 0x0000000167677824 */ /* 0x000fe400078e026b */
[----:B-1----:R-:W-:Y:S01]  /*2b70*/  IMAD.WIDE.U32 R62, R23, R14, R60 ;  /* 0x0000000e173e7225 */ /* 0x002fe200078e003c */
[----:B------:R-:W-:-:S04]  /*2b80*/  LEA R60, P0, R58, R12, 0x1 ;  /* 0x0000000c3a3c7211 */ /* 0x000fc800078008ff */
[----:B------:R-:W-:Y:S01]  /*2b90*/  LEA.HI.X R61, R58, R13, R59, 0x1, P0 ;  /* 0x0000000d3a3d7211 */ /* 0x000fe200000f0c3b */
[----:B------:R-:W-:Y:S01]  /*2ba0*/  IMAD.IADD R59, R101, 0x1, R63 ;  /* 0x00000001653b7824 */ /* 0x000fe200078e023f */
[----:B------:R-:W-:-:S04]  /*2bb0*/  LEA R58, P0, R62, R12, 0x1 ;  /* 0x0000000c3e3a7211 */ /* 0x000fc800078008ff */
[----:B------:R-:W-:Y:S02]  /*2bc0*/  LEA.HI.X R59, R62, R13, R59, 0x1, P0 ;  /* 0x0000000d3e3b7211 */ /* 0x000fe400000f0c3b */
[----:B------:R-:W-:-:S05]  /*2bd0*/  IADD3 R102, P0, R102, R106, RZ ;  /* 0x0000006a66667210 */ /* 0x000fca0007f1e0ff */
[----:B------:R-:W-:Y:S01]  /*2be0*/  IMAD.X R104, R103, 0x1, R105, P0 ;  /* 0x0000000167687824 */ /* 0x000fe200000e0669 */
[----:B------:R-:W-:-:S05]  /*2bf0*/  IADD3 R62, P0, R10, R106, RZ ;  /* 0x0000006a0a3e7210 */ /* 0x000fca0007f1e0ff */
[----:B------:R-:W-:Y:S01]  /*2c00*/  IMAD.X R63, R11, 0x1, R103, P0 ;  /* 0x000000010b3f7824 */ /* 0x000fe200000e0667 */
[----:B------:R-:W-:Y:S01]  /*2c10*/  LEA R10, P0, R102, R12, 0x1 ;  /* 0x0000000c660a7211 */ /* 0x000fe200078008ff */
[----:B------:R-:W-:-:S03]  /*2c20*/  IMAD.WIDE.U32 R62, R23, R14, R62 ;  /* 0x0000000e173e7225 */ /* 0x000fc600078e003e */
[----:B------:R-:W-:Y:S01]  /*2c30*/  LEA.HI.X R11, R102, R13, R104, 0x1, P0 ;  /* 0x0000000d660b7211 */ /* 0x000fe200000f0c68 */
[----:B------:R-:W-:Y:S01]  /*2c40*/  IMAD.IADD R101, R101, 0x1, R63 ;  /* 0x0000000165657824 */ /* 0x000fe200078e023f */
[----:B------:R-:W-:-:S04]  /*2c50*/  LEA R12, P0, R62, R12, 0x1 ;  /* 0x0000000c3e0c7211 */ /* 0x000fc800078008ff */
[----:B------:R-:W-:Y:S02]  /*2c60*/  LEA.HI.X R13, R62, R13, R101, 0x1, P0 ;  /* 0x0000000d3e0d7211 */ /* 0x000fe400000f0c65 */
[----:B------:R-:W-:Y:S02]  /*2c70*/  ISETP.GT.AND P0, PT, R3, RZ, P2 ;  /* 0x000000ff0300720c */ /* 0x000fe40001704270 */
[----:B------:R-:W-:-:S11]  /*2c80*/  P2R R101, PR, RZ, 0x4 ;  /* 0x00000004ff657803 */ /* 0x000fd60000000000 */
[----:B------:R-:W-:Y:S05]  /*2c90*/  @!P0 BRA `(.L_x_48) ;  /* 0x0000000000048947 */ /* 0x000fea0003800000 */
[----:B------:R1:W5:Y:S02]  /*2ca0*/  LDG.E.LTC128B.U16 R118, desc[UR38][R8.64+0x20] ;  /* 0x0000202608767981 */ /* 0x000364000c1e1520 */
.L_x_48:
[----:B------:R-:W-:Y:S05]  /*2cb0*/  BSYNC B1 ;  /* 0x0000000000017941 */ /* 0x000fea0003800000 */
.L_x_47:
        /* <DEDUP_REMOVED lines=9> */
[----:B0-----:R-:W-:Y:S05]  /*2d50*/  @!P0 BRA `(.L_x_50) ;  /* 0x0000000000048947 */ /* 0x001fea0003800000 */
[----:B------:R0:W5:Y:S02]  /*2d60*/  LDG.E.LTC128B.U16 R118, desc[UR38][R8.64+0x22] ;  /* 0x0000222608767981 */ /* 0x000164000c1e1520 */
.L_x_50:
[----:B------:R-:W-:Y:S05]  /*2d70*/  BSYNC B1 ;  /* 0x0000000000017941 */ /* 0x000fea0003800000 */
.L_x_49:
[----:B-----5:R-:W-:Y:S01]  /*2d80*/  HADD2.F32 R23, -RZ, R118.H0_H0 ;  /* 0x20000076ff177230 */ /* 0x020fe20000004100 */
[----:B------:R-:W-:Y:S04]  /*2d90*/  BSSY B1, `(.L_x_51) ;  /* 0x0000008000017945 */ /* 0x000fe80003800000 */
[----:B------:R-:W-:-:S04]  /*2da0*/  FMUL R14, R23, R90 ;  /* 0x0000005a170e7220 */ /* 0x000fc80000400000 */
[----:B------:R-:W-:-:S05]  /*2db0*/  FFMA R14, R65, R22, R14 ;  /* 0x00000016410e7223 */ /* 0x000fca000000000e */
[----:B------:R-:W-:-:S05]  /*2dc0*/  F2FP.F16.F32.PACK_AB R14, RZ, R14 ;  /* 0x0000000eff0e723e */ /* 0x000fca00000000ff */
[----:B------:R0:W-:Y:S01]  /*2dd0*/  @P0 STG.E.U16 desc[UR38][R20.64+0x22], R14 ;  /* 0x0000220e14000986 */ /* 0x0001e2000c101526 */
[----:B------:R-:W-:-:S13]  /*2de0*/  ISETP.GT.AND P0, PT, R3, 0x8, P2 ;  /* 0x000000080300780c */ /* 0x000fda0001704270 */
[----:B0-----:R-:W-:Y:S05]  /*2df0*/  @!P0 BRA `(.L_x_52) ;  /* 0x0000000000048947 */ /* 0x001fea0003800000 */
[----:B------:R0:W5:Y:S02]  /*2e00*/  LDG.E.LTC128B.U16 R118, desc[UR38][R56.64+0x20] ;  /* 0x0000202638767981 */ /* 0x000164000c1e1520 */
.L_x_52:
[----:B------:R-:W-:Y:S05]  /*2e10*/  BSYNC B1 ;  /* 0x0000000000017941 */ /* 0x000fea0003800000 */
.L_x_51:
        /* <DEDUP_REMOVED lines=9> */
.L_x_54:
[----:B------:R-:W-:Y:S05]  /*2eb0*/  BSYNC B1 ;  /* 0x0000000000017941 */ /* 0x000fea0003800000 */
.L_x_53:
        /* <DEDUP_REMOVED lines=11> */
.L_x_56:
[----:B------:R-:W-:Y:S05]  /*2f70*/  BSYNC B1 ;  /* 0x0000000000017941 */ /* 0x000fea0003800000 */
.L_x_55:
        /* <DEDUP_REMOVED lines=11> */
.L_x_58:
[----:B------:R-:W-:Y:S05]  /*3030*/  BSYNC B1 ;  /* 0x0000000000017941 */ /* 0x000fea0003800000 */
.L_x_57:
        /* <DEDUP_REMOVED lines=9> */
.L_x_60:
[----:B------:R-:W-:Y:S05]  /*30d0*/  BSYNC B1 ;  /* 0x0000000000017941 */ /* 0x000fea0003800000 */
.L_x_59:
        /* <DEDUP_REMOVED lines=9> */
.L_x_62:
[----:B------:R-:W-:Y:S05]  /*3170*/  BSYNC B1 ;  /* 0x0000000000017941 */ /* 0x000fea0003800000 */
.L_x_61:
        /* <DEDUP_REMOVED lines=11> */
.L_x_64:
[----:B------:R-:W-:Y:S05]  /*3230*/  BSYNC B1 ;  /* 0x0000000000017941 */ /* 0x000fea0003800000 */
.L_x_63:
        /* <DEDUP_REMOVED lines=11> */
.L_x_66:
[----:B------:R-:W-:Y:S05]  /*32f0*/  BSYNC B1 ;  /* 0x0000000000017941 */ /* 0x000fea0003800000 */
.L_x_65:
        /* <DEDUP_REMOVED lines=9> */
.L_x_68:
[----:B------:R-:W-:Y:S05]  /*3390*/  BSYNC B1 ;  /* 0x0000000000017941 */ /* 0x000fea0003800000 */
.L_x_67:
        /* <DEDUP_REMOVED lines=9> */
.L_x_70:
[----:B------:R-:W-:Y:S05]  /*3430*/  BSYNC B1 ;  /* 0x0000000000017941 */ /* 0x000fea0003800000 */
.L_x_69:
        /* <DEDUP_REMOVED lines=11> */
.L_x_72:
[----:B------:R-:W-:Y:S05]  /*34f0*/  BSYNC B1 ;  /* 0x0000000000017941 */ /* 0x000fea0003800000 */
.L_x_71:
        /* <DEDUP_REMOVED lines=11> */
.L_x_74:
[----:B------:R-:W-:Y:S05]  /*35b0*/  BSYNC B1 ;  /* 0x0000000000017941 */ /* 0x000fea0003800000 */
.L_x_73:
        /* <DEDUP_REMOVED lines=9> */
.L_x_76:
[----:B------:R-:W-:Y:S05]  /*3650*/  BSYNC B1 ;  /* 0x0000000000017941 */ /* 0x000fea0003800000 */
.L_x_75:
        /* <DEDUP_REMOVED lines=9> */
.L_x_78:
[----:B------:R-:W-:Y:S05]  /*36f0*/  BSYNC B1 ;  /* 0x0000000000017941 */ /* 0x000fea0003800000 */
.L_x_77:
[----:B-----5:R-:W-:Y:S01]  /*3700*/  HADD2.F32 R23, -RZ, R118.H0_H0 ;  /* 0x20000076ff177230 */ /* 0x020fe20000004100 */
[----:B------:R-:W-:Y:S01]  /*3710*/  ISETP.GT.AND P6, PT, R4, 0x30, PT ;  /* 0x000000300400780c */ /* 0x000fe20003fc4270 */
[----:B------:R-:W-:Y:S03]  /*3720*/  BSSY B1, `(.L_x_79) ;  /* 0x0000008000017945 */ /* 0x000fe60003800000 */
[----:B------:R-:W-:-:S04]  /*3730*/  FMUL R14, R23, R90 ;  /* 0x0000005a170e7220 */ /* 0x000fc80000400000 */
[----:B------:R-:W-:-:S05]  /*3740*/  FFMA R14, R79, R22, R14 ;  /* 0x000000164f0e7223 */ /* 0x000fca000000000e */
[----:B------:R-:W-:-:S05]  /*3750*/  F2FP.F16.F32.PACK_AB R14, RZ, R14 ;  /* 0x0000000eff0e723e */ /* 0x000fca00000000ff */
[----:B------:R0:W-:Y:S01]  /*3760*/  @P0 STG.E.U16 desc[UR38][R110.64+0x52], R14 ;  /* 0x0000520e6e000986 */ /* 0x0001e2000c101526 */
[----:B------:R-:W-:-:S13]  /*3770*/  ISETP.GT.AND P0, PT, R3, RZ, P6 ;  /* 0x000000ff0300720c */ /* 0x000fda0003704270 */
[----:B0-----:R-:W-:Y:S05]  /*3780*/  @!P0 BRA `(.L_x_80) ;  /* 0x0000000000048947 */ /* 0x001fea0003800000 */
[----:B------:R0:W5:Y:S02]  /*3790*/  LDG.E.LTC128B.U16 R118, desc[UR38][R8.64+0x60] ;  /* 0x0000602608767981 */ /* 0x000164000c1e1520 */
.L_x_80:
[----:B------:R-:W-:Y:S05]  /*37a0*/  BSYNC B1 ;  /* 0x0000000000017941 */ /* 0x000fea0003800000 */
.L_x_79:
        /* <DEDUP_REMOVED lines=10> */
.L_x_82:
[----:B------:R-:W-:Y:S05]  /*3850*/  BSYNC B1 ;  /* 0x0000000000017941 */ /* 0x000fea0003800000 */
.L_x_81:
        /* <DEDUP_REMOVED lines=9> */
.L_x_84:
[----:B------:R-:W-:Y:S05]  /*38f0*/  BSYNC B1 ;  /* 0x0000000000017941 */ /* 0x000fea0003800000 */
.L_x_83:
        /* <DEDUP_REMOVED lines=9> */
.L_x_86:
[----:B------:R-:W-:Y:S05]  /*3990*/  BSYNC B1 ;  /* 0x0000000000017941 */ /* 0x000fea0003800000 */
.L_x_85:
        /* <DEDUP_REMOVED lines=10> */
.L_x_88:
[----:B------:R-:W-:Y:S05]  /*3a40*/  BSYNC B1 ;  /* 0x0000000000017941 */ /* 0x000fea0003800000 */
.L_x_87:
[----:B-----5:R-:W-:Y:S01]  /*3a50*/  HADD2.F32 R23, -RZ, R118.H0_H0 ;  /* 0x20000076ff177230 */ /* 0x020fe20000004100 */
[----:B------:R-:W-:Y:S04]  /*3a60*/  BSSY B1, `(.L_x_89) ;  /* 0x000000f000017945 */ /* 0x000fe80003800000 */
[----:B------:R-:W-:-:S04]  /*3a70*/  FMUL R23, R23, R90 ;  /* 0x0000005a17177220 */ /* 0x000fc80000400000 */
[----:B------:R-:W-:-:S05]  /*3a80*/  FFMA R23, R84, R22, R23 ;  /* 0x0000001654177223 */ /* 0x000fca0000000017 */
[----:B------:R-:W-:-:S05]  /*3a90*/  F2FP.F16.F32.PACK_AB R23, RZ, R23 ;  /* 0x00000017ff17723e */ /* 0x000fca00000000ff */
[----:B------:R0:W-:Y:S01]  /*3aa0*/  @P0 STG.E.U16 desc[UR38][R20.64+0x70], R23 ;  /* 0x0000701714000986 */ /* 0x0001e2000c101526 */
[----:B------:R-:W-:-:S05]  /*3ab0*/  IADD3 R62, P0, R15, R110, RZ ;  /* 0x0000006e0f3e7210 */ /* 0x000fca0007f1e0ff */
[----:B------:R-:W-:Y:S01]  /*3ac0*/  IMAD.X R63, R5, 0x1, R111, P0 ;  /* 0x00000001053f7824 */ /* 0x000fe200000e066f */
[----:B------:R-:W-:-:S05]  /*3ad0*/  IADD3 R64, P0, R15, R110, RZ ;  /* 0x0000006e0f407210 */ /* 0x000fca0007f1e0ff */
[----:B------:R-:W-:Y:S01]  /*3ae0*/  IMAD.X R65, R5, 0x1, R111, P0 ;  /* 0x0000000105417824 */ /* 0x000fe200000e066f */
[----:B------:R-:W-:-:S05]  /*3af0*/  IADD3 R14, P0, R15, R20, RZ ;  /* 0x000000140f0e7210 */ /* 0x000fca0007f1e0ff */
[----:B------:R-:W-:Y:S01]  /*3b00*/  IMAD.X R15, R5, 0x1, R21, P0 ;  /* 0x00000001050f7824 */ /* 0x000fe200000e0615 */
[----:B------:R-:W-:-:S04]  /*3b10*/  ISETP.GT.AND P0, PT, R4, 0x39, PT ;  /* 0x000000390400780c */ /* 0x000fc80003f04270 */
[----:B------:R-:W-:-:S13]  /*3b20*/  ISETP.GT.AND P3, PT, R3, RZ, P0 ;  /* 0x000000ff0300720c */ /* 0x000fda0000764270 */
[----:B0-----:R-:W-:Y:S05]  /*3b30*/  @!P3 BRA `(.L_x_90) ;  /* 0x000000000004b947 */ /* 0x001fea0003800000 */
[----:B------:R0:W5:Y:S02]  /*3b40*/  LDG.E.LTC128B.U16 R118, desc[UR38][R8.64+0x72] ;  /* 0x0000722608767981 */ /* 0x000164000c1e1520 */
.L_x_90:
[----:B------:R-:W-:Y:S05]  /*3b50*/  BSYNC B1 ;  /* 0x0000000000017941 */ /* 0x000fea0003800000 */
.L_x_89:
        /* <DEDUP_REMOVED lines=9> */
.L_x_92:
[----:B------:R-:W-:Y:S05]  /*3bf0*/  BSYNC B1 ;  /* 0x0000000000017941 */ /* 0x000fea0003800000 */
.L_x_91:
        /* <DEDUP_REMOVED lines=9> */
.L_x_94:
[----:B------:R-:W-:Y:S05]  /*3c90*/  BSYNC B1 ;  /* 0x0000000000017941 */ /* 0x000fea0003800000 */
.L_x_93:
[----:B-----5:R-:W-:-:S05]  /*3ca0*/  HADD2.F32 R5, -RZ, R118.H0_H0 ;  /* 0x20000076ff057230 */ /* 0x020fca0000004100 */
[----:B------:R-:W-:-:S04]  /*3cb0*/  FMUL R4, R5, R90 ;  /* 0x0000005a05047220 */ /* 0x000fc80000400000 */
[----:B------:R-:W-:-:S05]  /*3cc0*/  FFMA R4, R87, R22, R4 ;  /* 0x0000001657047223 */ /* 0x000fca0000000004 */
[----:B------:R-:W-:-:S05]  /*3cd0*/  F2FP.F16.F32.PACK_AB R4, RZ, R4 ;  /* 0x00000004ff04723e */ /* 0x000fca00000000ff */
[----:B------:R0:W-:Y:S01]  /*3ce0*/  @P3 STG.E.U16 desc[UR38][R110.64+0x72], R4 ;  /* 0x000072046e003986 */ /* 0x0001e2000c101526 */
[----:B------:R-:W-:-:S13]  /*3cf0*/  ISETP.GT.AND P3, PT, R3, 0x80, P5 ;  /* 0x000000800300780c */ /* 0x000fda0002f64270 */
[----:B------:R-:W2:Y:S01]  /*3d00*/  @P3 LDG.E.LTC128B.U16 R118, desc[UR38][R60.64] ;  /* 0x000000263c763981 */ /* 0x000ea2000c1e1520 */
[----:B------:R-:W-:Y:S01]  /*3d10*/  BSSY B1, `(.L_x_95) ;  /* 0x000000a000017945 */ /* 0x000fe20003800000 */
[----:B--2---:R-:W-:-:S05]  /*3d20*/  HADD2.F32 R5, -RZ, R118.H0_H0 ;  /* 0x20000076ff057230 */ /* 0x004fca0000004100 */
[----:B------:R-:W-:-:S04]  /*3d30*/  FMUL R5, R5, R90 ;  /* 0x0000005a05057220 */ /* 0x000fc80000400000 */
[----:B------:R-:W-:-:S05]  /*3d40*/  FFMA R5, R24, R22, R5 ;  /* 0x0000001618057223 */ /* 0x000fca0000000005 */
[----:B------:R-:W-:-:S05]  /*3d50*/  F2FP.F16.F32.PACK_AB R5, RZ, R5 ;  /* 0x00000005ff05723e */ /* 0x000fca00000000ff */
[----:B------:R0:W-:Y:S01]  /*3d60*/  @P3 STG.E.U16 desc[UR38][R14.64], R5 ;  /* 0x000000050e003986 */ /* 0x0001e2000c101526 */
[----:B------:R-:W-:-:S04]  /*3d70*/  ISETP.NE.AND P3, PT, R119, RZ, PT ;  /* 0x000000ff7700720c */ /* 0x000fc80003f65270 */
[----:B------:R-:W-:-:S13]  /*3d80*/  ISETP.GT.AND P3, PT, R3, 0x80, P3 ;  /* 0x000000800300780c */ /* 0x000fda0001f64270 */
[----:B0-----:R-:W-:Y:S05]  /*3d90*/  @!P3 BRA `(.L_x_96) ;  /* 0x000000000004b947 */ /* 0x001fea0003800000 */
[----:B------:R0:W5:Y:S02]  /*3da0*/  LDG.E.LTC128B.U16 R118, desc[UR38][R58.64+0x2] ;  /* 0x000002263a767981 */ /* 0x000164000c1e1520 */
.L_x_96:
[----:B------:R-:W-:Y:S05]  /*3db0*/  BSYNC B1 ;  /* 0x0000000000017941 */ /* 0x000fea0003800000 */
.L_x_95:
[----:B-----5:R-:W-:Y:S01]  /*3dc0*/  HADD2.F32 R5, -RZ, R118.H0_H0 ;  /* 0x20000076ff057230 */ /* 0x020fe20000004100 */
[----:B------:R-:W-:Y:S01]  /*3dd0*/  ISETP.GT.AND P5, PT, R3, 0x88, P5 ;  /* 0x000000880300780c */ /* 0x000fe20002fa4270 */
[----:B------:R-:W-:Y:S03]  /*3de0*/  BSSY B1, `(.L_x_97) ;  /* 0x000000a000017945 */ /* 0x000fe60003800000 */
[----:B------:R-:W-:Y:S01]  /*3df0*/  FMUL R4, R5, R90 ;  /* 0x0000005a05047220 */ /* 0x000fe20000400000 */
[----:B------:R-:W-:-:S03]  /*3e00*/  @P3 IMAD.MOV.U32 R5, RZ, RZ, R15 ;  /* 0x000000ffff053224 */ /* 0x000fc600078e000f */
[----:B------:R-:W-:-:S05]  /*3e10*/  FFMA R4, R25, R22, R4 ;  /* 0x0000001619047223 */ /* 0x000fca0000000004 */
[----:B------:R-:W-:-:S04]  /*3e20*/  F2FP.F16.F32.PACK_AB R4, RZ, R4 ;  /* 0x00000004ff04723e */ /* 0x000fc800000000ff */
[----:B-1-34-:R-:W-:Y:S01]  /*3e30*/  PRMT R8, R4, 0x7610, R8 ;  /* 0x0000761004087816 */ /* 0x01afe20000000008 */
[----:B------:R-:W-:-:S05]  /*3e40*/  @P3 IMAD.MOV.U32 R4, RZ, RZ, R14 ;  /* 0x000000ffff043224 */ /* 0x000fca00078e000e */
[----:B------:R1:W-:Y:S01]  /*3e50*/  @P3 STG.E.U16 desc[UR38][R4.64+0x2], R8 ;  /* 0x0000020804003986 */ /* 0x0003e2000c101526 */
[----:B------:R-:W-:Y:S05]  /*3e60*/  @!P5 BRA `(.L_x_98) ;  /* 0x000000000004d947 */ /* 0x000fea0003800000 */
[----:B------:R2:W5:Y:S02]  /*3e70*/  LDG.E.LTC128B.U16 R118, desc[UR38][R10.64] ;  /* 0x000000260a767981 */ /* 0x000564000c1e1520 */
.L_x_98:
[----:B------:R-:W-:Y:S05]  /*3e80*/  BSYNC B1 ;  /* 0x0000000000017941 */ /* 0x000fea0003800000 */
.L_x_97:
[----:B-1---5:R-:W-:Y:S01]  /*3e90*/  HADD2.F32 R5, -RZ, R118.H0_H0 ;  /* 0x20000076ff057230 */ /* 0x022fe20000004100 */
[----:B------:R-:W-:Y:S01]  /*3ea0*/  ISETP.NE.AND P3, PT, R119, RZ, PT ;  /* 0x000000ff7700720c */ /* 0x000fe20003f65270 */
[----:B------:R-:W-:Y:S03]  /*3eb0*/  BSSY B1, `(.L_x_99) ;  /* 0x0000008000017945 */ /* 0x000fe60003800000 */
[----:B------:R-:W-:Y:S01]  /*3ec0*/  FMUL R5, R5, R90 ;  /* 0x0000005a05057220 */ /* 0x000fe20000400000 */
[----:B------:R-:W-:-:S03]  /*3ed0*/  ISETP.GT.AND P3, PT, R3, 0x88, P3 ;  /* 0x000000880300780c */ /* 0x000fc60001f64270 */
[----:B------:R-:W-:-:S05]  /*3ee0*/  FFMA R5, R26, R22, R5 ;  /* 0x000000161a057223 */ /* 0x000fca0000000005 */
[----:B------:R-:W-:-:S05]  /*3ef0*/  F2FP.F16.F32.PACK_AB R5, RZ, R5 ;  /* 0x00000005ff05723e */ /* 0x000fca00000000ff */
[----:B------:R1:W-:Y:S01]  /*3f00*/  @P5 STG.E.U16 desc[UR38][R62.64], R5 ;  /* 0x000000053e005986 */ /* 0x0003e2000c101526 */
[----:B------:R-:W-:Y:S05]  /*3f10*/  @!P3 BRA `(.L_x_100) ;  /* 0x000000000004b947 */ /* 0x000fea0003800000 */
[----:B------:R3:W5:Y:S02]  /*3f20*/  LDG.E.LTC128B.U16 R118, desc[UR38][R12.64+0x2] ;  /* 0x000002260c767981 */ /* 0x000764000c1e1520 */
.L_x_100:
[----:B------:R-:W-:Y:S05]  /*3f30*/  BSYNC B1 ;  /* 0x0000000000017941 */ /* 0x000fea0003800000 */
.L_x_99:
[----:B-1---5:R-:W-:Y:S01]  /*3f40*/  HADD2.F32 R5, -RZ, R118.H0_H0 ;  /* 0x20000076ff057230 */ /* 0x022fe20000004100 */
[----:B------:R-:W-:Y:S01]  /*3f50*/  ISETP.NE.AND P5, PT, R116, RZ, PT ;  /* 0x000000ff7400720c */ /* 0x000fe20003fa5270 */
[----:B------:R-:W-:Y:S03]  /*3f60*/  BSSY B1, `(.L_x_101) ;  /* 0x0000008000017945 */ /* 0x000fe60003800000 */
[----:B------:R-:W-:-:S04]  /*3f70*/  FMUL R4, R5, R90 ;  /* 0x0000005a05047220 */ /* 0x000fc80000400000 */
[----:B------:R-:W-:-:S05]  /*3f80*/  FFMA R4, R27, R22, R4 ;  /* 0x000000161b047223 */ /* 0x000fca0000000004 */
[----:B------:R-:W-:-:S05]  /*3f90*/  F2FP.F16.F32.PACK_AB R4, RZ, R4 ;  /* 0x00000004ff04723e */ /* 0x000fca00000000ff */
[----:B------:R1:W-:Y:S01]  /*3fa0*/  @P3 STG.E.U16 desc[UR38][R64.64+0x2], R4 ;  /* 0x0000020440003986 */ /* 0x0003e2000c101526 */
[----:B------:R-:W-:-:S13]  /*3fb0*/  ISETP.GT.AND P3, PT, R3, 0x80, P5 ;  /* 0x000000800300780c */ /* 0x000fda0002f64270 */
[----:B-1----:R-:W-:Y:S05]  /*3fc0*/  @!P3 BRA `(.L_x_102) ;  /* 0x000000000004b947 */ /* 0x002fea0003800000 */
[----:B------:R1:W5:Y:S02]  /*3fd0*/  LDG.E.LTC128B.U16 R118, desc[UR38][R58.64+0x10] ;  /* 0x000010263a767981 */ /* 0x000364000c1e1520 */
.L_x_102:
[----:B------:R-:W-:Y:S05]  /*3fe0*/  BSYNC B1 ;  /* 0x0000000000017941 */ /* 0x000fea0003800000 */
.L_x_101:
[----:B-----5:R-:W-:Y:S01]  /*3ff0*/  HADD2.F32 R5, -RZ, R118.H0_H0 ;  /* 0x20000076ff057230 */ /* 0x020fe20000004100 */
[----:B------:R-:W-:Y:S01]  /*4000*/  ISETP.NE.AND P5, PT, R117, RZ, PT ;  /* 0x000000ff7500720c */ /* 0x000fe20003fa5270 */
[----:B------:R-:W-:Y:S01]  /*4010*/  @P3 IMAD.MOV.U32 R4, RZ, RZ, R14 ;  /* 0x000000ffff043224 */ /* 0x000fe200078e000e */
[----:B------:R-:W-:Y:S02]  /*4020*/  BSSY B1, `(.L_x_103) ;  /* 0x000000a000017945 */ /* 0x000fe40003800000 */
[----:B------:R-:W-:-:S04]  /*4030*/  FMUL R5, R5, R90 ;  /* 0x0000005a05057220 */ /* 0x000fc80000400000 */
[----:B------:R-:W-:-:S05]  /*4040*/  FFMA R5, R28, R22, R5 ;  /* 0x000000161c057223 */ /* 0x000fca0000000005 */
[----:B------:R-:W-:-:S04]  /*4050*/  F2FP.F16.F32.PACK_AB R5, RZ, R5 ;  /* 0x00000005ff05723e */ /* 0x000fc800000000ff */
[----:B------:R-:W-:Y:S01]  /*4060*/  PRMT R8, R5, 0x7610, R8 ;  /* 0x0000761005087816 */ /* 0x000fe20000000008 */
[----:B------:R-:W-:-:S05]  /*4070*/  @P3 IMAD.MOV.U32 R5, RZ, RZ, R15 ;  /* 0x000000ffff053224 */ /* 0x000fca00078e000f */
[----:B------:R4:W-:Y:S01]  /*4080*/  @P3 STG.E.U16 desc[UR38][R4.64+0x10], R8 ;  /* 0x0000100804003986 */ /* 0x0009e2000c101526 */
[----:B------:R-:W-:-:S13]  /*4090*/  ISETP.GT.AND P3, PT, R3, 0x80, P5 ;  /* 0x000000800300780c */ /* 0x000fda0002f64270 */
[----:B----4-:R-:W-:Y:S05]  /*40a0*/  @!P3 BRA `(.L_x_104) ;  /* 0x000000000004b947 */ /* 0x010fea0003800000 */
[----:B------:R4:W5:Y:S02]  /*40b0*/  LDG.E.LTC128B.U16 R118, desc[UR38][R58.64+0x12] ;  /* 0x000012263a767981 */ /* 0x000964000c1e1520 */
.L_x_104:
[----:B------:R-:W-:Y:S05]  /*40c0*/  BSYNC B1 ;  /* 0x0000000000017941 */ /* 0x000fea0003800000 */
.L_x_103:
[----:B-----5:R-:W-:Y:S01]  /*40d0*/  HADD2.F32 R5, -RZ, R118.H0_H0 ;  /* 0x20000076ff057230 */ /* 0x020fe20000004100 */
[----:B------:R-:W-:Y:S04]  /*40e0*/  BSSY B1, `(.L_x_105) ;  /* 0x000000c000017945 */ /* 0x000fe80003800000 */
[----:B------:R-:W-:Y:S01]  /*40f0*/  FMUL R4, R5, R90 ;  /* 0x0000005a05047220 */ /* 0x000fe20000400000 */
[----:B------:R-:W-:-:S03]  /*4100*/  @P3 IMAD.MOV.U32 R5, RZ, RZ, R15 ;  /* 0x000000ffff053224 */ /* 0x000fc600078e000f */
[----:B------:R-:W-:-:S05]  /*4110*/  FFMA R4, R29, R22, R4 ;  /* 0x000000161d047223 */ /* 0x000fca0000000004 */
[----:B------:R-:W-:-:S04]  /*4120*/  F2FP.F16.F32.PACK_AB R4, RZ, R4 ;  /* 0x00000004ff04723e */ /* 0x000fc800000000ff */
[----:B------:R-:W-:Y:S01]  /*4130*/  PRMT R8, R4, 0x7610, R8 ;  /* 0x0000761004087816 */ /* 0x000fe20000000008 */
[----:B------:R-:W-:-:S05]  /*4140*/  @P3 IMAD.MOV.U32 R4, RZ, RZ, R14 ;  /* 0x000000ffff043224 */ /* 0x000fca00078e000e */
[----:B------:R0:W-:Y:S01]  /*4150*/  @P3 STG.E.U16 desc[UR38][R4.64+0x12], R8 ;  /* 0x0000120804003986 */ /* 0x0001e2000c101526 */
[----:B------:R-:W-:-:S04]  /*4160*/  ISETP.NE.AND P3, PT, R116, RZ, PT ;  /* 0x000000ff7400720c */ /* 0x000fc80003f65270 */
[----:B------:R-:W-:-:S13]  /*4170*/  ISETP.GT.AND P3, PT, R3, 0x88, P3 ;  /* 0x000000880300780c */ /* 0x000fda0001f64270 */
[----:B0-----:R-:W-:Y:S05]  /*4180*/  @!P3 BRA `(.L_x_106) ;  /* 0x000000000004b947 */ /* 0x001fea0003800000 */
[----:B------:R0:W5:Y:S02]  /*4190*/  LDG.E.LTC128B.U16 R118, desc[UR38][R12.64+0x10] ;  /* 0x000010260c767981 */ /* 0x000164000c1e1520 */
.L_x_106:
[----:B------:R-:W-:Y:S05]  /*41a0*/  BSYNC B1 ;  /* 0x0000000000017941 */ /* 0x000fea0003800000 */
.L_x_105:
        /* <DEDUP_REMOVED lines=9> */
.L_x_108:
[----:B------:R-:W-:Y:S05]  /*4240*/  BSYNC B1 ;  /* 0x0000000000017941 */ /* 0x000fea0003800000 */
.L_x_107:
[----:B-----5:R-:W-:Y:S01]  /*4250*/  HADD2.F32 R5, -RZ, R118.H0_H0 ;  /* 0x20000076ff057230 */ /* 0x020fe20000004100 */
[----:B------:R-:W-:Y:S01]  /*4260*/  ISETP.NE.AND P5, PT, R101, RZ, PT ;  /* 0x000000ff6500720c */ /* 0x000fe20003fa5270 */
[----:B------:R-:W-:Y:S03]  /*4270*/  BSSY B1, `(.L_x_109) ;  /* 0x000000b000017945 */ /* 0x000fe60003800000 */
[----:B------:R-:W-:Y:S01]  /*4280*/  FMUL R4, R5, R90 ;  /* 0x0000005a05047220 */ /* 0x000fe20000400000 */
[----:B------:R-:W-:-:S03]  /*4290*/  @P3 IMAD.MOV.U32 R5, RZ, RZ, R7 ;  /* 0x000000ffff053224 */ /* 0x000fc600078e0007 */
[----:B------:R-:W-:-:S05]  /*42a0*/  FFMA R4, R31, R22, R4 ;  /* 0x000000161f047223 */ /* 0x000fca0000000004 */
[----:B------:R-:W-:-:S04]  /*42b0*/  F2FP.F16.F32.PACK_AB R4, RZ, R4 ;  /* 0x00000004ff04723e */ /* 0x000fc800000000ff */
[----:B------:R-:W-:Y:S01]  /*42c0*/  PRMT R8, R4, 0x7610, R8 ;  /* 0x0000761004087816 */ /* 0x000fe20000000008 */
[----:B------:R-:W-:-:S05]  /*42d0*/  @P3 IMAD.MOV.U32 R4, RZ, RZ, R6 ;  /* 0x000000ffff043224 */ /* 0x000fca00078e0006 */
[----:B------:R0:W-:Y:S01]  /*42e0*/  @P3 STG.E.U16 desc[UR38][R4.64+0x12], R8 ;  /* 0x0000120804003986 */ /* 0x0001e2000c101526 */
[----:B------:R-:W-:-:S13]  /*42f0*/  ISETP.GT.AND P3, PT, R3, 0x80, P5 ;  /* 0x000000800300780c */ /* 0x000fda0002f64270 */
[----:B0-----:R-:W-:Y:S05]  /*4300*/  @!P3 BRA `(.L_x_110) ;  /* 0x000000000004b947 */ /* 0x001fea0003800000 */
[----:B------:R0:W5:Y:S02]  /*4310*/  LDG.E.LTC128B.U16 R118, desc[UR38][R58.64+0x20] ;  /* 0x000020263a767981 */ /* 0x000164000c1e1520 */
.L_x_110:
[----:B------:R-:W-:Y:S05]  /*4320*/  BSYNC B1 ;  /* 0x0000000000017941 */ /* 0x000fea0003800000 */
.L_x_109:
        /* <DEDUP_REMOVED lines=13> */
.L_x_112:
[----:B------:R-:W-:Y:S05]  /*4400*/  BSYNC B1 ;  /* 0x0000000000017941 */ /* 0x000fea0003800000 */
.L_x_111:
        /* <DEDUP_REMOVED lines=13> */
.L_x_114:
[----:B------:R-:W-:Y:S05]  /*44e0*/  BSYNC B1 ;  /* 0x0000000000017941 */ /* 0x000fea0003800000 */
.L_x_113:
[----:B-----5:R-:W-:Y:S01]  /*44f0*/  HADD2.F32 R5, -RZ, R118.H0_H0 ;  /* 0x20000076ff057230 */ /* 0x020fe20000004100 */
[----:B------:R-:W-:Y:S01]  /*4500*/  BSSY B1, `(.L_x_115) ;  /* 0x000000b000017945 */ /* 0x000fe20003800000 */
[----:B------:R-:W-:-:S03]  /*4510*/  @P3 IMAD.MOV.U32 R4, RZ, RZ, R6 ;  /* 0x000000ffff043224 */ /* 0x000fc600078e0006 */
        /* <DEDUP_REMOVED lines=9> */
.L_x_116:
[----:B------:R-:W-:Y:S05]  /*45b0*/  BSYNC B1 ;  /* 0x0000000000017941 */ /* 0x000fea0003800000 */
.L_x_115:
        /* <DEDUP_REMOVED lines=13> */
.L_x_118:
[----:B------:R-:W-:Y:S05]  /*4690*/  BSYNC B1 ;  /* 0x0000000000017941 */ /* 0x000fea0003800000 */
.L_x_117:
        /* <DEDUP_REMOVED lines=13> */
.L_x_120:
[----:B------:R-:W-:Y:S05]  /*4770*/  BSYNC B1 ;  /* 0x0000000000017941 */ /* 0x000fea0003800000 */
.L_x_119:
        /* <DEDUP_REMOVED lines=13> */
.L_x_122:
[----:B------:R-:W-:Y:S05]  /*4850*/  BSYNC B1 ;  /* 0x0000000000017941 */ /* 0x000fea0003800000 */
.L_x_121:
        /* <DEDUP_REMOVED lines=12> */
.L_x_124:
[----:B------:R-:W-:Y:S05]  /*4920*/  BSYNC B1 ;  /* 0x0000000000017941 */ /* 0x000fea0003800000 */
.L_x_123:
        /* <DEDUP_REMOVED lines=13> */
.L_x_126:
[----:B------:R-:W-:Y:S05]  /*4a00*/  BSYNC B1 ;  /* 0x0000000000017941 */ /* 0x000fea0003800000 */
.L_x_125:
        /* <DEDUP_REMOVED lines=13> */
.L_x_128:
[----:B------:R-:W-:Y:S05]  /*4ae0*/  BSYNC B1 ;  /* 0x0000000000017941 */ /* 0x000fea0003800000 */
.L_x_127:
        /* <DEDUP_REMOVED lines=13> */
.L_x_130:
[----:B------:R-:W-:Y:S05]  /*4bc0*/  BSYNC B1 ;  /* 0x0000000000017941 */ /* 0x000fea0003800000 */
.L_x_129:
        /* <DEDUP_REMOVED lines=12> */
.L_x_132:
[----:B------:R-:W-:Y:S05]  /*4c90*/  BSYNC B1 ;  /* 0x0000000000017941 */ /* 0x000fea0003800000 */
.L_x_131:
        /* <DEDUP_REMOVED lines=13> */
.L_x_134:
[----:B------:R-:W-:Y:S05]  /*4d70*/  BSYNC B1 ;  /* 0x0000000000017941 */ /* 0x000fea0003800000 */
.L_x_133:
        /* <DEDUP_REMOVED lines=12> */
.L_x_136:
[----:B------:R-:W-:Y:S05]  /*4e40*/  BSYNC B1 ;  /* 0x0000000000017941 */ /* 0x000fea0003800000 */
.L_x_135:
        /* <DEDUP_REMOVED lines=12> */
.L_x_138:
[----:B------:R-:W-:Y:S05]  /*4f10*/  BSYNC B1 ;  /* 0x0000000000017941 */ /* 0x000fea0003800000 */
.L_x_137:
        /* <DEDUP_REMOVED lines=12> */
.L_x_140:
[----:B------:R-:W-:Y:S05]  /*4fe0*/  BSYNC B1 ;  /* 0x0000000000017941 */ /* 0x000fea0003800000 */
.L_x_139:
        /* <DEDUP_REMOVED lines=12> */
.L_x_142:
[----:B------:R-:W-:Y:S05]  /*50b0*/  BSYNC B1 ;  /* 0x0000000000017941 */ /* 0x000fea0003800000 */
.L_x_141:
        /* <DEDUP_REMOVED lines=12> */
.L_x_144:
[----:B------:R-:W-:Y:S05]  /*5180*/  BSYNC B1 ;  /* 0x0000000000017941 */ /* 0x000fea0003800000 */
.L_x_143:
[----:B-----5:R-:W-:Y:S01]  /*5190*/  HADD2.F32 R5, -RZ, R118.H0_H0 ;  /* 0x20000076ff057230 */ /* 0x020fe20000004100 */
[----:B------:R-:W-:Y:S01]  /*51a0*/  ISETP.GT.AND P6, PT, R3, 0x88, P6 ;  /* 0x000000880300780c */ /* 0x000fe200037c4270 */
        /* <DEDUP_REMOVED lines=8> */
[----:B------:R-:W-:Y:S05]  /*5230*/  @!P6 BRA `(.L_x_146) ;  /* 0x000000000004e947 */ /* 0x000fea0003800000 */
[----:B------:R0:W5:Y:S02]  /*5240*/  LDG.E.LTC128B.U16 R118, desc[UR38][R12.64+0x60] ;  /* 0x000060260c767981 */ /* 0x000164000c1e1520 */
.L_x_146:
[----:B------:R-:W-:Y:S05]  /*5250*/  BSYNC B1 ;  /* 0x0000000000017941 */ /* 0x000fea0003800000 */
.L_x_145:
[----:B0----5:R-:W-:Y:S01]  /*5260*/  HADD2.F32 R5, -RZ, R118.H0_H0 ;  /* 0x20000076ff057230 */ /* 0x021fe20000004100 */
[----:B------:R-:W-:Y:S01]  /*5270*/  ISETP.GT.AND P2, PT, R3, 0x88, P2 ;  /* 0x000000880300780c */ /* 0x000fe20001744270 */
        /* <DEDUP_REMOVED lines=8> */
[----:B------:R-:W-:Y:S05]  /*5300*/  @!P2 BRA `(.L_x_148) ;  /* 0x000000000004a947 */ /* 0x000fea0003800000 */
[----:B------:R0:W5:Y:S02]  /*5310*/  LDG.E.LTC128B.U16 R118, desc[UR38][R12.64+0x62] ;  /* 0x000062260c767981 */ /* 0x000164000c1e1520 */
.L_x_148:
[----:B------:R-:W-:Y:S05]  /*5320*/  BSYNC B1 ;  /* 0x0000000000017941 */ /* 0x000fea0003800000 */
.L_x_147:
[----:B0----5:R-:W-:Y:S01]  /*5330*/  HADD2.F32 R5, -RZ, R118.H0_H0 ;  /* 0x20000076ff057230 */ /* 0x021fe20000004100 */
        /* <DEDUP_REMOVED lines=11> */
.L_x_150:
[----:B------:R-:W-:Y:S05]  /*53f0*/  BSYNC B1 ;  /* 0x0000000000017941 */ /* 0x000fea0003800000 */
.L_x_149:
        /* <DEDUP_REMOVED lines=12> */
.L_x_152:
[----:B------:R-:W-:Y:S05]  /*54c0*/  BSYNC B1 ;  /* 0x0000000000017941 */ /* 0x000fea0003800000 */
.L_x_151:
[----:B0----5:R-:W-:Y:S01]  /*54d0*/  HADD2.F32 R5, -RZ, R118.H0_H0 ;  /* 0x20000076ff057230 */ /* 0x021fe20000004100 */
[----:B------:R-:W-:Y:S01]  /*54e0*/  ISETP.GT.AND P1, PT, R3, 0x88, P1 ;  /* 0x000000880300780c */ /* 0x000fe20000f24270 */
[----:B------:R-:W-:Y:S03]  /*54f0*/  BSSY B1, `(.L_x_153) ;  /* 0x0000007000017945 */ /* 0x000fe60003800000 */
[----:B------:R-:W-:-:S04]  /*5500*/  FMUL R4, R5, R90 ;  /* 0x0000005a05047220 */ /* 0x000fc80000400000 */
[----:B------:R-:W-:-:S05]  /*5510*/  FFMA R4, R53, R22, R4 ;  /* 0x0000001635047223 */ /* 0x000fca0000000004 */
[----:B------:R-:W-:-:S05]  /*5520*/  F2FP.F16.F32.PACK_AB R4, RZ, R4 ;  /* 0x00000004ff04723e */ /* 0x000fca00000000ff */
[----:B------:R0:W-:Y:S01]  /*5530*/  @P2 STG.E.U16 desc[UR38][R14.64+0x72], R4 ;  /* 0x000072040e002986 */ /* 0x0001e2000c101526 */
[----:B------:R-:W-:Y:S05]  /*5540*/  @!P1 BRA `(.L_x_154) ;  /* 0x0000000000049947 */ /* 0x000fea0003800000 */
[----:B------:R0:W5:Y:S02]  /*5550*/  LDG.E.LTC128B.U16 R118, desc[UR38][R12.64+0x70] ;  /* 0x000070260c767981 */ /* 0x000164000c1e1520 */
.L_x_154:
[----:B------:R-:W-:Y:S05]  /*5560*/  BSYNC B1 ;  /* 0x0000000000017941 */ /* 0x000fea0003800000 */
.L_x_153:
[----:B-----5:R-:W-:Y:S01]  /*5570*/  HADD2.F32 R5, -RZ, R118.H0_H0 ;  /* 0x20000076ff057230 */ /* 0x020fe20000004100 */
[----:B------:R-:W-:Y:S01]  /*5580*/  ISETP.GT.AND P0, PT, R3, 0x88, P0 ;  /* 0x000000880300780c */ /* 0x000fe20000704270 */
[----:B0-----:R-:W-:Y:S01]  /*5590*/  @P1 IMAD.MOV.U32 R4, RZ, RZ, R6 ;  /* 0x000000ffff041224 */ /* 0x001fe200078e0006 */
        /* <DEDUP_REMOVED lines=9> */
.L_x_156:
[----:B------:R-:W-:Y:S05]  /*5630*/  BSYNC B1 ;  /* 0x0000000000017941 */ /* 0x000fea0003800000 */
.L_x_155:
[----:B------:R-:W-:Y:S05]  /*5640*/  @!P0 BRA `(.L_x_157) ;  /* 0x0000001400688947 */ /* 0x000fea0003800000 */
[----:B-----5:R-:W-:-:S05]  /*5650*/  HADD2.F32 R3, -RZ, R118.H0_H0 ;  /* 0x20000076ff037230 */ /* 0x020fca0000004100 */
[----:B0-----:R-:W-:-:S04]  /*5660*/  FMUL R4, R3, R90 ;  /* 0x0000005a03047220 */ /* 0x001fc80000400000 */
[----:B------:R-:W-:-:S05]  /*5670*/  FFMA R4, R55, R22, R4 ;  /* 0x0000001637047223 */ /* 0x000fca0000000004 */
[----:B------:R-:W-:-:S05]  /*5680*/  F2FP.F16.F32.PACK_AB R4, RZ, R4 ;  /* 0x00000004ff04723e */ /* 0x000fca00000000ff */
[----:B------:R0:W-:Y:S01]  /*5690*/  STG.E.U16 desc[UR38][R6.64+0x72], R4 ;  /* 0x0000720406007986 */ /* 0x0001e2000c101526 */
[----:B------:R-:W-:Y:S05]  /*56a0*/  BRA `(.L_x_157) ;  /* 0x0000001400507947 */ /* 0x000fea0003800000 */
.L_x_34:
[----:B------:R-:W-:Y:S01]  /*56b0*/  ULDC.64 UR4, c[0x0][0x5c0] ;  /* 0x0001700000047ab9 */ /* 0x000fe20000000a00 */
[----:B------:R-:W-:Y:S01]  /*56c0*/  ISETP.GT.AND P4, PT, R4, 0x1, PT ;  /* 0x000000010400780c */ /* 0x000fe20003f84270 */
[-C--:B------:R-:W-:Y:S01]  /*56d0*/  FMUL R56, R56, R22.reuse ;  /* 0x0000001638387220 */ /* 0x080fe20000400000 */
[----:B------:R-:W-:Y:S01]  /*56e0*/  LEA R10, P1, R110, UR4, 0x1 ;  /* 0x000000046e0a7c11 */ /* 0x000fe2000f8208ff */
[-C--:B------:R-:W-:Y:S01]  /*56f0*/  FMUL R57, R57, R22.reuse ;  /* 0x0000001639397220 */ /* 0x080fe20000400000 */
[C---:B------:R-:W-:Y:S01]  /*5700*/  IMAD.SHL.U32 R7, R91.reuse, 0x2, RZ ;  /* 0x000000025b077824 */ /* 0x040fe200078e00ff */
[----:B------:R-:W-:Y:S01]  /*5710*/  SHF.L.U64.HI R5, R91, 0x1, R94 ;  /* 0x000000015b057819 */ /* 0x000fe2000001025e */
[----:B------:R-:W-:Y:S01]  /*5720*/  IMAD.SHL.U32 R23, R92, 0x2, RZ ;  /* 0x000000025c177824 */ /* 0x000fe200078e00ff */
[----:B------:R-:W-:Y:S01]  /*5730*/  LEA.HI.X R11, R110, UR5, R113, 0x1, P1 ;  /* 0x000000056e0b7c11 */ /* 0x000fe200088f0c71 */
[-C--:B------:R-:W-:Y:S01]  /*5740*/  FMUL R58, R58, R22.reuse ;  /* 0x000000163a3a7220 */ /* 0x080fe20000400000 */
[----:B------:R-:W-:Y:S01]  /*5750*/  ISETP.GT.AND P1, PT, R3, RZ, P4 ;  /* 0x000000ff0300720c */ /* 0x000fe20002724270 */
[----:B------:R-:W-:Y:S01]  /*5760*/  FMUL R59, R59, R22 ;  /* 0x000000163b3b7220 */ /* 0x000fe20000400000 */
[----:B------:R-:W-:Y:S01]  /*5770*/  F2FP.F16.F32.PACK_AB R56, RZ, R56 ;  /* 0x00000038ff38723e */ /* 0x000fe200000000ff */
[-C--:B------:R-:W-:Y:S01]  /*5780*/  FMUL R60, R60, R22.reuse ;  /* 0x000000163c3c7220 */ /* 0x080fe20000400000 */
[----:B------:R-:W-:Y:S01]  /*5790*/  F2FP.F16.F32.PACK_AB R57, RZ, R57 ;  /* 0x00000039ff39723e */ /* 0x000fe200000000ff */
[----:B------:R-:W-:Y:S01]  /*57a0*/  FMUL R61, R61, R22 ;  /* 0x000000163d3d7220 */ /* 0x000fe20000400000 */
[----:B------:R-:W-:Y:S01]  /*57b0*/  SHF.L.U64.HI R13, R92, 0x1, R93 ;  /* 0x000000015c0d7819 */ /* 0x000fe2000001025d */
[----:B------:R-:W-:Y:S01]  /*57c0*/  @P0 STG.E.U16 desc[UR38][R10.64], R56 ;  /* 0x000000380a000986 */ /* 0x000fe2000c101526 */
[----:B------:R-:W-:Y:S01]  /*57d0*/  IADD3 R8, P0, R7, R10, RZ ;  /* 0x0000000a07087210 */ /* 0x000fe20007f1e0ff */
[-C--:B------:R-:W-:Y:S01]  /*57e0*/  FMUL R62, R62, R22.reuse ;  /* 0x000000163e3e7220 */ /* 0x080fe20000400000 */
[----:B------:R-:W-:Y:S01]  /*57f0*/  ISETP.GT.AND P2, PT, R3, 0x8, P5 ;  /* 0x000000080300780c */ /* 0x000fe20002f44270 */
[----:B------:R-:W-:Y:S01]  /*5800*/  FMUL R63, R63, R22 ;  /* 0x000000163f3f7220 */ /* 0x000fe20000400000 */
[----:B------:R-:W-:Y:S01]  /*5810*/  ISETP.GT.AND P3, PT, R4, 0x8, PT ;  /* 0x000000080400780c */ /* 0x000fe20003f64270 */
[----:B------:R-:W-:Y:S01]  /*5820*/  IMAD.X R9, R5, 0x1, R11, P0 ;  /* 0x0000000105097824 */ /* 0x000fe200000e060b */
[----:B------:R-:W-:Y:S01]  /*5830*/  @P1 STG.E.U16 desc[UR38][R10.64+0x2], R57 ;  /* 0x000002390a001986 */ /* 0x000fe2000c101526 */
[----:B------:R-:W-:Y:S01]  /*5840*/  IADD3 R6, P0, P1, R23, R10, R7 ;  /* 0x0000000a17067210 */ /* 0x000fe2000791e007 */
[----:B------:R-:W-:Y:S01]  /*5850*/  FMUL R64, R64, R22 ;  /* 0x0000001640407220 */ /* 0x000fe20000400000 */
[----:B------:R-:W-:Y:S01]  /*5860*/  F2FP.F16.F32.PACK_AB R58, RZ, R58 ;  /* 0x0000003aff3a723e */ /* 0x000fe200000000ff */
[-C--:B------:R-:W-:Y:S01]  /*5870*/  FMUL R65, R65, R22.reuse ;  /* 0x0000001641417220 */ /* 0x080fe20000400000 */
[----:B------:R-:W-:Y:S01]  /*5880*/  IADD3.X R7, R13, R11, R5, P0, P1 ;  /* 0x0000000b0d077210 */ /* 0x000fe200007e2405 */
[-C--:B------:R-:W-:Y:S01]  /*5890*/  FMUL R66, R66, R22.reuse ;  /* 0x0000001642427220 */ /* 0x080fe20000400000 */
[----:B------:R-:W-:Y:S01]  /*58a0*/  ISETP.GT.AND P1, PT, R3, 0x8, P4 ;  /* 0x000000080300780c */ /* 0x000fe20002724270 */
[-C--:B------:R-:W-:Y:S01]  /*58b0*/  FMUL R67, R67, R22.reuse ;  /* 0x0000001643437220 */ /* 0x080fe20000400000 */
[----:B------:R-:W-:Y:S01]  /*58c0*/  ISETP.GT.AND P0, PT, R3, RZ, P3 ;  /* 0x000000ff0300720c */ /* 0x000fe20001f04270 */
[----:B------:R-:W-:Y:S01]  /*58d0*/  @P2 STG.E.U16 desc[UR38][R8.64], R58 ;  /* 0x0000003a08002986 */ /* 0x000fe2000c101526 */
[----:B------:R-:W-:Y:S01]  /*58e0*/  F2FP.F16.F32.PACK_AB R59, RZ, R59 ;  /* 0x0000003bff3b723e */ /* 0x000fe200000000ff */
[----:B------:R-:W-:Y:S01]  /*58f0*/  FMUL R68, R68, R22 ;  /* 0x0000001644447220 */ /* 0x000fe20000400000 */
[----:B------:R-:W-:Y:S01]  /*5900*/  F2FP.F16.F32.PACK_AB R60, RZ, R60 ;  /* 0x0000003cff3c723e */ /* 0x000fe200000000ff */
[-C--:B------:R-:W-:Y:S01]  /*5910*/  FMUL R69, R69, R22.reuse ;  /* 0x0000001645457220 */ /* 0x080fe20000400000 */
[----:B------:R-:W-:Y:S01]  /*5920*/  ISETP.GT.AND P2, PT, R4, 0x9, PT ;  /* 0x000000090400780c */ /* 0x000fe20003f44270 */
[-C--:B------:R-:W-:Y:S01]  /*5930*/  FMUL R70, R70, R22.reuse ;  /* 0x0000001646467220 */ /* 0x080fe20000400000 */
[----:B------:R-:W-:Y:S01]  /*5940*/  F2FP.F16.F32.PACK_AB R61, RZ, R61 ;  /* 0x0000003dff3d723e */ /* 0x000fe200000000ff */
[----:B------:R-:W-:Y:S01]  /*5950*/  FMUL R71, R71, R22 ;  /* 0x0000001647477220 */ /* 0x000fe20000400000 */
[----:B------:R-:W-:Y:S01]  /*5960*/  F2FP.F16.F32.PACK_AB R62, RZ, R62 ;  /* 0x0000003eff3e723e */ /* 0x000fe200000000ff */
[----:B------:R-:W-:Y:S01]  /*5970*/  @P1 STG.E.U16 desc[UR38][R8.64+0x2], R59 ;  /* 0x0000023b08001986 */ /* 0x000fe2000c101526 */
[----:B------:R-:W-:Y:S01]  /*5980*/  F2FP.F16.F32.PACK_AB R63, RZ, R63 ;  /* 0x0000003fff3f723e */ /* 0x000fe200000000ff */
[----:B------:R-:W-:Y:S01]  /*5990*/  FMUL R72, R72, R22 ;  /* 0x0000001648487220 */ /* 0x000fe20000400000 */
[----:B------:R-:W-:Y:S01]  /*59a0*/  F2FP.F16.F32.PACK_AB R64, RZ, R64 ;  /* 0x00000040ff40723e */ /* 0x000fe200000000ff */
[----:B------:R-:W-:Y:S01]  /*59b0*/  @P0 STG.E.U16 desc[UR38][R10.64+0x10], R60 ;  /* 0x0000103c0a000986 */ /* 0x000fe2000c101526 */
[----:B------:R-:W-:Y:S01]  /*59c0*/  ISETP.GT.AND P0, PT, R3, RZ, P2 ;  /* 0x000000ff0300720c */ /* 0x000fe20001704270 */
[-C--:B------:R-:W-:Y:S01]  /*59d0*/  FMUL R73, R73, R22.reuse ;  /* 0x0000001649497220 */ /* 0x080fe20000400000 */
[----:B------:R-:W-:Y:S01]  /*59e0*/  ISETP.GT.AND P1, PT, R4, 0x11, PT ;  /* 0x000000110400780c */ /* 0x000fe20003f24270 */
[-C--:B------:R-:W-:Y:S01]  /*59f0*/  FMUL R74, R74, R22.reuse ;  /* 0x000000164a4a7220 */ /* 0x080fe20000400000 */
[----:B------:R-:W-:Y:S01]  /*5a00*/  F2FP.F16.F32.PACK_AB R65, RZ, R65 ;  /* 0x00000041ff41723e */ /* 0x000fe200000000ff */
[----:B------:R-:W-:Y:S01]  /*5a10*/  FMUL R75, R75, R22 ;  /* 0x000000164b4b7220 */ /* 0x000fe20000400000 */
[----:B------:R-:W-:Y:S01]  /*5a20*/  F2FP.F16.F32.PACK_AB R66, RZ, R66 ;  /* 0x00000042ff42723e */ /* 0x000fe200000000ff */
[-C--:B------:R-:W-:Y:S01]  /*5a30*/  FMUL R76, R76, R22.reuse ;  /* 0x000000164c4c7220 */ /* 0x080fe20000400000 */
[----:B------:R-:W-:Y:S01]  /*5a40*/  F2FP.F16.F32.PACK_AB R67, RZ, R67 ;  /* 0x00000043ff43723e */ /* 0x000fe200000000ff */
[----:B------:R-:W-:Y:S01]  /*5a50*/  FMUL R77, R77, R22 ;  /* 0x000000164d4d7220 */ /* 0x000fe20000400000 */
[----:B------:R-:W-:Y:S01]  /*5a60*/  F2FP.F16.F32.PACK_AB R68, RZ, R68 ;  /* 0x00000044ff44723e */ /* 0x000fe200000000ff */
[-C--:B------:R-:W-:Y:S01]  /*5a70*/  FMUL R78, R78, R22.reuse ;  /* 0x000000164e4e7220 */ /* 0x080fe20000400000 */
[----:B------:R-:W-:Y:S01]  /*5a80*/  F2FP.F16.F32.PACK_AB R69, RZ, R69 ;  /* 0x00000045ff45723e */ /* 0x000fe200000000ff */
[----:B------:R-:W-:Y:S01]  /*5a90*/  @P0 STG.E.U16 desc[UR38][R10.64+0x12], R61 ;  /* 0x0000123d0a000986 */ /* 0x000fe2000c101526 */
[----:B------:R-:W-:Y:S01]  /*5aa0*/  ISETP.GT.AND P0, PT, R3, 0x8, P3 ;  /* 0x000000080300780c */ /* 0x000fe20001f04270 */
        /* <DEDUP_REMOVED lines=14> */
[-C--:B------:R-:W-:Y:S01]  /*5b90*/  FMUL R85, R85, R22.reuse ;  /* 0x0000001655557220 */ /* 0x080fe20000400000 */
[----:B------:R-:W-:Y:S01]  /*5ba0*/  ISETP.GT.AND P2, PT, R4, 0x10, PT ;  /* 0x000000100400780c */ /* 0x000fe20003f44270 */
        /* <DEDUP_REMOVED lines=10> */
[----:B------:R-:W-:Y:S01]  /*5c50*/  @P0 STG.E.U16 desc[UR38][R8.64+0x12], R63 ;  /* 0x0000123f08000986 */ /* 0x000fe2000c101526 */
[----:B------:R-:W-:Y:S01]  /*5c60*/  ISETP.GT.AND P0, PT, R3, RZ, P2 ;  /* 0x000000ff0300720c */ /* 0x000fe20001704270 */
        /* <DEDUP_REMOVED lines=12> */
[----:B------:R-:W-:Y:S01]  /*5d30*/  @P0 STG.E.U16 desc[UR38][R10.64+0x20], R64 ;  /* 0x000020400a000986 */ /* 0x000fe2000c101526 */
[----:B------:R-:W-:Y:S01]  /*5d40*/  ISETP.GT.AND P0, PT, R3, RZ, P1 ;  /* 0x000000ff0300720c */ /* 0x000fe20000f04270 */
        /* <DEDUP_REMOVED lines=13> */
[----:B------:R-:W-:Y:S01]  /*5e20*/  ISETP.GT.AND P0, PT, R3, 0x8, P2 ;  /* 0x000000080300780c */ /* 0x000fe20001704270 */
        /* <DEDUP_REMOVED lines=36> */
[----:B------:R-:W-:Y:S01]  /*6070*/  FMUL R55, R55, R22 ;  /* 0x0000001637377220 */ /* 0x000fe20000400000 */
[----:B------:R-:W-:-:S02]  /*6080*/  F2FP.F16.F32.PACK_AB R41, RZ, R41 ;  /* 0x00000029ff29723e */ /* 0x000fc400000000ff */
[----:B------:R-:W-:Y:S01]  /*6090*/  F2FP.F16.F32.PACK_AB R42, RZ, R42 ;  /* 0x0000002aff2a723e */ /* 0x000fe200000000ff */
[----:B------:R-:W-:Y:S01]  /*60a0*/  @P0 STG.E.U16 desc[UR38][R10.64+0x30], R68 ;  /* 0x000030440a000986 */ /* 0x000fe2000c101526 */
[----:B------:R-:W-:Y:S02]  /*60b0*/  ISETP.GT.AND P0, PT, R3, RZ, P1 ;  /* 0x000000ff0300720c */ /* 0x000fe40000f04270 */
[----:B------:R-:W-:Y:S02]  /*60c0*/  F2FP.F16.F32.PACK_AB R43, RZ, R43 ;  /* 0x0000002bff2b723e */ /* 0x000fe400000000ff */
[----:B------:R-:W-:Y:S02]  /*60d0*/  F2FP.F16.F32.PACK_AB R44, RZ, R44 ;  /* 0x0000002cff2c723e */ /* 0x000fe400000000ff */
[----:B------:R-:W-:Y:S02]  /*60e0*/  F2FP.F16.F32.PACK_AB R45, RZ, R45 ;  /* 0x0000002dff2d723e */ /* 0x000fe400000000ff */
[----:B------:R-:W-:-:S02]  /*60f0*/  F2FP.F16.F32.PACK_AB R46, RZ, R46 ;  /* 0x0000002eff2e723e */ /* 0x000fc400000000ff */
[----:B------:R-:W-:Y:S02]  /*6100*/  F2FP.F16.F32.PACK_AB R47, RZ, R47 ;  /* 0x0000002fff2f723e */ /* 0x000fe400000000ff */
[----:B------:R-:W-:Y:S01]  /*6110*/  F2FP.F16.F32.PACK_AB R48, RZ, R48 ;  /* 0x00000030ff30723e */ /* 0x000fe200000000ff */
[----:B------:R-:W-:Y:S01]  /*6120*/  @P0 STG.E.U16 desc[UR38][R10.64+0x32], R69 ;  /* 0x000032450a000986 */ /* 0x000fe2000c101526 */
[----:B------:R-:W-:Y:S02]  /*6130*/  ISETP.GT.AND P0, PT, R3, 0x8, P2 ;  /* 0x000000080300780c */ /* 0x000fe40001704270 */
[----:B------:R-:W-:Y:S02]  /*6140*/  ISETP.GT.AND P2, PT, R4, 0x20, PT ;  /* 0x000000200400780c */ /* 0x000fe40003f44270 */
[----:B------:R-:W-:Y:S02]  /*6150*/  F2FP.F16.F32.PACK_AB R49, RZ, R49 ;  /* 0x00000031ff31723e */ /* 0x000fe400000000ff */
[----:B------:R-:W-:-:S02]  /*6160*/  F2FP.F16.F32.PACK_AB R50, RZ, R50 ;  /* 0x00000032ff32723e */ /* 0x000fc400000000ff */
[----:B------:R-:W-:Y:S02]  /*6170*/  F2FP.F16.F32.PACK_AB R51, RZ, R51 ;  /* 0x00000033ff33723e */ /* 0x000fe400000000ff */
[----:B------:R-:W-:Y:S02]  /*6180*/  F2FP.F16.F32.PACK_AB R52, RZ, R52 ;  /* 0x00000034ff34723e */ /* 0x000fe400000000ff */
[----:B------:R-:W-:Y:S01]  /*6190*/  F2FP.F16.F32.PACK_AB R53, RZ, R53 ;  /* 0x00000035ff35723e */ /* 0x000fe200000000ff */
[----:B------:R-:W-:Y:S01]  /*61a0*/  @P0 STG.E.U16 desc[UR38][R8.64+0x30], R70 ;  /* 0x0000304608000986 */ /* 0x000fe2000c101526 */
[----:B------:R-:W-:Y:S02]  /*61b0*/  ISETP.GT.AND P0, PT, R3, 0x8, P1 ;  /* 0x000000080300780c */ /* 0x000fe40000f04270 */
[----:B------:R-:W-:Y:S02]  /*61c0*/  ISETP.GT.AND P1, PT, R4, 0x21, PT ;  /* 0x000000210400780c */ /* 0x000fe40003f24270 */
[----:B------:R-:W-:-:S02]  /*61d0*/  F2FP.F16.F32.PACK_AB R54, RZ, R54 ;  /* 0x00000036ff36723e */ /* 0x000fc400000000ff */
[----:B------:R-:W-:-:S07]  /*61e0*/  F2FP.F16.F32.PACK_AB R55, RZ, R55 ;  /* 0x00000037ff37723e */ /* 0x000fce00000000ff */
[----:B------:R-:W-:Y:S01]  /*61f0*/  @P0 STG.E.U16 desc[UR38][R8.64+0x32], R71 ;  /* 0x0000324708000986 */ /* 0x000fe2000c101526 */
[----:B------:R-:W-:-:S13]  /*6200*/  ISETP.GT.AND P0, PT, R3, RZ, P2 ;  /* 0x000000ff0300720c */ /* 0x000fda0001704270 */
[----:B------:R-:W-:Y:S01]  /*6210*/  @P0 STG.E.U16 desc[UR38][R10.64+0x40], R72 ;  /* 0x000040480a000986 */ /* 0x000fe2000c101526 */
[----:B------:R-:W-:-:S13]  /*6220*/  ISETP.GT.AND P0, PT, R3, RZ, P1 ;  /* 0x000000ff0300720c */ /* 0x000fda0000f04270 */
[----:B------:R-:W-:Y:S01]  /*6230*/  @P0 STG.E.U16 desc[UR38][R10.64+0x42], R73 ;  /* 0x000042490a000986 */ /* 0x000fe2000c101526 */
[----:B------:R-:W-:Y:S02]  /*6240*/  ISETP.GT.AND P0, PT, R3, 0x8, P2 ;  /* 0x000000080300780c */ /* 0x000fe40001704270 */
[----:B------:R-:W-:-:S11]  /*6250*/  ISETP.GT.AND P2, PT, R4, 0x38, PT ;  /* 0x000000380400780c */ /* 0x000fd60003f44270 */
[----:B------:R-:W-:Y:S01]  /*6260*/  @P0 STG.E.U16 desc[UR38][R8.64+0x40], R74 ;  /* 0x0000404a08000986 */ /* 0x000fe2000c101526 */
[----:B------:R-:W-:Y:S02]  /*6270*/  ISETP.GT.AND P0, PT, R3, 0x8, P1 ;  /* 0x000000080300780c */ /* 0x000fe40000f04270 */
[----:B------:R-:W-:-:S11]  /*6280*/  ISETP.GT.AND P1, PT, R4, 0x28, PT ;  /* 0x000000280400780c */ /* 0x000fd60003f24270 */
[----:B------:R-:W-:Y:S01]  /*6290*/  @P0 STG.E.U16 desc[UR38][R8.64+0x42], R75 ;  /* 0x0000424b08000986 */ /* 0x000fe2000c101526 */
[----:B------:R-:W-:-:S13]  /*62a0*/  ISETP.GT.AND P0, PT, R3, RZ, P1 ;  /* 0x000000ff0300720c */ /* 0x000fda0000f04270 */
[----:B------:R-:W-:Y:S01]  /*62b0*/  @P0 STG.E.U16 desc[UR38][R10.64+0x50], R76 ;  /* 0x0000504c0a000986 */ /* 0x000fe2000c101526 */
[----:B------:R-:W-:-:S13]  /*62c0*/  ISETP.GT.AND P0, PT, R3, RZ, P4 ;  /* 0x000000ff0300720c */ /* 0x000fda0002704270 */
[----:B------:R-:W-:Y:S01]  /*62d0*/  @P0 STG.E.U16 desc[UR38][R10.64+0x52], R77 ;  /* 0x0000524d0a000986 */ /* 0x000fe2000c101526 */
[----:B------:R-:W-:-:S13]  /*62e0*/  ISETP.GT.AND P0, PT, R3, 0x8, P1 ;  /* 0x000000080300780c */ /* 0x000fda0000f04270 */
[----:B------:R-:W-:Y:S01]  /*62f0*/  @P0 STG.E.U16 desc[UR38][R8.64+0x50], R78 ;  /* 0x0000504e08000986 */ /* 0x000fe2000c101526 */
[----:B------:R-:W-:-:S13]  /*6300*/  ISETP.GT.AND P0, PT, R3, 0x8, P4 ;  /* 0x000000080300780c */ /* 0x000fda0002704270 */
[----:B------:R-:W-:Y:S01]  /*6310*/  @P0 STG.E.U16 desc[UR38][R8.64+0x52], R79 ;  /* 0x0000524f08000986 */ /* 0x000fe2000c101526 */
[----:B------:R-:W-:-:S04]  /*6320*/  ISETP.GT.AND P0, PT, R4, 0x30, PT ;  /* 0x000000300400780c */ /* 0x000fc80003f04270 */
        /* <DEDUP_REMOVED lines=8> */
[----:B------:R-:W-:-:S05]  /*63b0*/  IADD3 R14, P1, R23, R8, RZ ;  /* 0x00000008170e7210 */ /* 0x000fca0007f3e0ff */
[----:B------:R-:W-:Y:S01]  /*63c0*/  IMAD.X R15, R13, 0x1, R9, P1 ;  /* 0x000000010d0f7824 */ /* 0x000fe200008e0609 */
[----:B------:R-:W-:-:S13]  /*63d0*/  ISETP.GT.AND P1, PT, R3, RZ, P2 ;  /* 0x000000ff0300720c */ /* 0x000fda0001724270 */
[----:B------:R-:W-:Y:S01]  /*63e0*/  @P1 STG.E.U16 desc[UR38][R10.64+0x70], R84 ;  /* 0x000070540a001986 */ /* 0x000fe2000c101526 */
[----:B------:R-:W-:-:S05]  /*63f0*/  IADD3 R20, P1, R23, R8, RZ ;  /* 0x0000000817147210 */ /* 0x000fca0007f3e0ff */
[----:B------:R-:W-:Y:S01]  /*6400*/  IMAD.X R21, R13, 0x1, R9, P1 ;  /* 0x000000010d157824 */ /* 0x000fe200008e0609 */
[----:B------:R-:W-:-:S05]  /*6410*/  IADD3 R12, P1, R23, R10, RZ ;  /* 0x0000000a170c7210 */ /* 0x000fca0007f3e0ff */
[----:B------:R-:W-:Y:S01]  /*6420*/  IMAD.X R13, R13, 0x1, R11, P1 ;  /* 0x000000010d0d7824 */ /* 0x000fe200008e060b */
[----:B------:R-:W-:-:S04]  /*6430*/  ISETP.GT.AND P1, PT, R4, 0x39, PT ;  /* 0x000000390400780c */ /* 0x000fc80003f24270 */
[----:B------:R-:W-:-:S13]  /*6440*/  ISETP.GT.AND P6, PT, R3, RZ, P1 ;  /* 0x000000ff0300720c */ /* 0x000fda0000fc4270 */
[----:B------:R-:W-:Y:S01]  /*6450*/  @P6 STG.E.U16 desc[UR38][R10.64+0x72], R85 ;  /* 0x000072550a006986 */ /* 0x000fe2000c101526 */
[----:B------:R-:W-:-:S13]  /*6460*/  ISETP.GT.AND P6, PT, R3, 0x8, P2 ;  /* 0x000000080300780c */ /* 0x000fda00017c4270 */
[----:B------:R-:W-:Y:S01]  /*6470*/  @P6 STG.E.U16 desc[UR38][R8.64+0x70], R86 ;  /* 0x0000705608006986 */ /* 0x000fe2000c101526 */
[----:B------:R-:W-:-:S13]  /*6480*/  ISETP.GT.AND P6, PT, R3, 0x8, P1 ;  /* 0x000000080300780c */ /* 0x000fda0000fc4270 */
[----:B------:R0:W-:Y:S01]  /*6490*/  @P6 STG.E.U16 desc[UR38][R8.64+0x72], R87 ;  /* 0x0000725708006986 */ /* 0x0001e2000c101526 */
[C---:B------:R-:W-:Y:S02]  /*64a0*/  ISETP.GT.AND P6, PT, R3.reuse, 0x80, P5 ;  /* 0x000000800300780c */ /* 0x040fe40002fc4270 */
[----:B------:R-:W-:-:S11]  /*64b0*/  ISETP.GT.AND P5, PT, R3, 0x88, P5 ;  /* 0x000000880300780c */ /* 0x000fd60002fa4270 */
[----:B------:R-:W-:Y:S01]  /*64c0*/  @P6 STG.E.U16 desc[UR38][R12.64], R24 ;  /* 0x000000180c006986 */ /* 0x000fe2000c101526 */
[----:B------:R-:W-:-:S04]  /*64d0*/  ISETP.GT.AND P6, PT, R4, 0x1, PT ;  /* 0x000000010400780c */ /* 0x000fc80003fc4270 */
[----:B------:R-:W-:-:S13]  /*64e0*/  ISETP.GT.AND P6, PT, R3, 0x80, P6 ;  /* 0x000000800300780c */ /* 0x000fda00037c4270 */
[----:B0-----:R-:W-:Y:S02]  /*64f0*/  @P6 IMAD.MOV.U32 R8, RZ, RZ, R12 ;  /* 0x000000ffff086224 */ /* 0x001fe400078e000c */
[----:B------:R-:W-:-:S05]  /*6500*/  @P6 IMAD.MOV.U32 R9, RZ, RZ, R13 ;  /* 0x000000ffff096224 */ /* 0x000fca00078e000d */
[----:B------:R0:W-:Y:S01]  /*6510*/  @P6 STG.E.U16 desc[UR38][R8.64+0x2], R25 ;  /* 0x0000021908006986 */ /* 0x0001e2000c101526 */
[----:B------:R-:W-:-:S03]  /*6520*/  ISETP.GT.AND P6, PT, R4, 0x1, PT ;  /* 0x000000010400780c */ /* 0x000fc60003fc4270 */
[----:B------:R-:W-:Y:S01]  /*6530*/  @P5 STG.E.U16 desc[UR38][R14.64], R26 ;  /* 0x0000001a0e005986 */ /* 0x000fe2000c101526 */
[----:B------:R-:W-:Y:S02]  /*6540*/  ISETP.GT.AND P5, PT, R3, 0x88, P6 ;  /* 0x000000880300780c */ /* 0x000fe400037a4270 */
[----:B------:R-:W-:-:S11]  /*6550*/  ISETP.GT.AND P6, PT, R4, 0x8, PT ;  /* 0x000000080400780c */ /* 0x000fd60003fc4270 */
[----:B------:R-:W-:Y:S01]  /*6560*/  @P5 STG.E.U16 desc[UR38][R20.64+0x2], R27 ;  /* 0x0000021b14005986 */ /* 0x000fe2000c101526 */
[----:B------:R-:W-:Y:S02]  /*6570*/  ISETP.GT.AND P5, PT, R3, 0x80, P6 ;  /* 0x000000800300780c */ /* 0x000fe400037a4270 */
[----:B------:R-:W-:-:S11]  /*6580*/  ISETP.GT.AND P6, PT, R4, 0x9, PT ;  /* 0x000000090400780c */ /* 0x000fd60003fc4270 */
[----:B0-----:R-:W-:Y:S02]  /*6590*/  @P5 IMAD.MOV.U32 R8, RZ, RZ, R12 ;  /* 0x000000ffff085224 */ /* 0x001fe400078e000c */
[----:B------:R-:W-:-:S05]  /*65a0*/  @P5 IMAD.MOV.U32 R9, RZ, RZ, R13 ;  /* 0x000000ffff095224 */ /* 0x000fca00078e000d */
[----:B------:R0:W-:Y:S01]  /*65b0*/  @P5 STG.E.U16 desc[UR38][R8.64+0x10], R28 ;  /* 0x0000101c08005986 */ /* 0x0001e2000c101526 */
[----:B------:R-:W-:-:S13]  /*65c0*/  ISETP.GT.AND P5, PT, R3, 0x80, P6 ;  /* 0x000000800300780c */ /* 0x000fda00037a4270 */
[----:B0-----:R-:W-:Y:S02]  /*65d0*/  @P5 IMAD.MOV.U32 R8, RZ, RZ, R12 ;  /* 0x000000ffff085224 */ /* 0x001fe400078e000c */
[----:B------:R-:W-:-:S05]  /*65e0*/  @P5 IMAD.MOV.U32 R9, RZ, RZ, R13 ;  /* 0x000000ffff095224 */ /* 0x000fca00078e000d */
[----:B------:R0:W-:Y:S01]  /*65f0*/  @P5 STG.E.U16 desc[UR38][R8.64+0x12], R29 ;  /* 0x0000121d08005986 */ /* 0x0001e2000c101526 */
[----:B------:R-:W-:-:S04]  /*6600*/  ISETP.GT.AND P5, PT, R4, 0x8, PT ;  /* 0x000000080400780c */ /* 0x000fc80003fa4270 */
[----:B------:R-:W-:-:S13]  /*6610*/  ISETP.GT.AND P5, PT, R3, 0x88, P5 ;  /* 0x000000880300780c */ /* 0x000fda0002fa4270 */
        /* <DEDUP_REMOVED lines=42> */
[----:B------:R-:W-:Y:S01]  /*68c0*/  @P5 STG.E.U16 desc[UR38][R8.64+0x42], R41 ;  /* 0x0000422908005986 */ /* 0x000fe2000c101526 */
[----:B------:R-:W-:-:S04]  /*68d0*/  ISETP.GT.AND P5, PT, R4, 0x20, PT ;  /* 0x000000200400780c */ /* 0x000fc80003fa4270 */
[----:B------:R-:W-:-:S13]  /*68e0*/  ISETP.GT.AND P5, PT, R3, 0x88, P5 ;  /* 0x000000880300780c */ /* 0x000fda0002fa4270 */
[----:B------:R-:W-:Y:S01]  /*68f0*/  @P5 STG.E.U16 desc[UR38][R6.64+0x40], R42 ;  /* 0x0000402a06005986 */ /* 0x000fe2000c101526 */
[----:B------:R-:W-:Y:S02]  /*6900*/  ISETP.GT.AND P5, PT, R3, 0x88, P6 ;  /* 0x000000880300780c */ /* 0x000fe400037a4270 */
[----:B------:R-:W-:-:S11]  /*6910*/  ISETP.GT.AND P6, PT, R4, 0x28, PT ;  /* 0x000000280400780c */ /* 0x000fd60003fc4270 */
[----:B------:R-:W-:Y:S01]  /*6920*/  @P5 STG.E.U16 desc[UR38][R6.64+0x42], R43 ;  /* 0x0000422b06005986 */ /* 0x000fe2000c101526 */
[----:B------:R-:W-:-:S13]  /*6930*/  ISETP.GT.AND P5, PT, R3, 0x80, P6 ;  /* 0x000000800300780c */ /* 0x000fda00037a4270 */
[----:B------:R-:W-:Y:S02]  /*6940*/  @P5 IMAD.MOV.U32 R4, RZ, RZ, R12 ;  /* 0x000000ffff045224 */ /* 0x000fe400078e000c */
[----:B------:R-:W-:-:S05]  /*6950*/  @P5 IMAD.MOV.U32 R5, RZ, RZ, R13 ;  /* 0x000000ffff055224 */ /* 0x000fca00078e000d */
[----:B------:R0:W-:Y:S01]  /*6960*/  @P5 STG.E.U16 desc[UR38][R4.64+0x50], R44 ;  /* 0x0000502c04005986 */ /* 0x0001e2000c101526 */
[C---:B------:R-:W-:Y:S02]  /*6970*/  ISETP.GT.AND P5, PT, R3.reuse, 0x80, P4 ;  /* 0x000000800300780c */ /* 0x040fe400027a4270 */
[----:B------:R-:W-:-:S11]  /*6980*/  ISETP.GT.AND P4, PT, R3, 0x88, P4 ;  /* 0x000000880300780c */ /* 0x000fd60002784270 */
[----:B0-----:R-:W-:Y:S02]  /*6990*/  @P5 IMAD.MOV.U32 R4, RZ, RZ, R12 ;  /* 0x000000ffff045224 */ /* 0x001fe400078e000c */
[----:B------:R-:W-:-:S05]  /*69a0*/  @P5 IMAD.MOV.U32 R5, RZ, RZ, R13 ;  /* 0x000000ffff055224 */ /* 0x000fca00078e000d */
[----:B------:R0:W-:Y:S01]  /*69b0*/  @P5 STG.E.U16 desc[UR38][R4.64+0x52], R45 ;  /* 0x0000522d04005986 */ /* 0x0001e2000c101526 */
[----:B------:R-:W-:-:S13]  /*69c0*/  ISETP.GT.AND P5, PT, R3, 0x88, P6 ;  /* 0x000000880300780c */ /* 0x000fda00037a4270 */
[----:B0-----:R-:W-:Y:S02]  /*69d0*/  @P5 IMAD.MOV.U32 R4, RZ, RZ, R6 ;  /* 0x000000ffff045224 */ /* 0x001fe400078e0006 */
[----:B------:R-:W-:-:S05]  /*69e0*/  @P5 IMAD.MOV.U32 R5, RZ, RZ, R7 ;  /* 0x000000ffff055224 */ /* 0x000fca00078e0007 */
[----:B------:R0:W-:Y:S02]  /*69f0*/  @P5 STG.E.U16 desc[UR38][R4.64+0x50], R46 ;  /* 0x0000502e04005986 */ /* 0x0001e4000c101526 */
[----:B0-----:R-:W-:Y:S02]  /*6a00*/  @P4 IMAD.MOV.U32 R4, RZ, RZ, R6 ;  /* 0x000000ffff044224 */ /* 0x001fe400078e0006 */
[----:B------:R-:W-:-:S05]  /*6a10*/  @P4 IMAD.MOV.U32 R5, RZ, RZ, R7 ;  /* 0x000000ffff054224 */ /* 0x000fca00078e0007 */
[----:B------:R0:W-:Y:S01]  /*6a20*/  @P4 STG.E.U16 desc[UR38][R4.64+0x52], R47 ;  /* 0x0000522f04004986 */ /* 0x0001e2000c101526 */
[C---:B------:R-:W-:Y:S02]  /*6a30*/  ISETP.GT.AND P4, PT, R3.reuse, 0x80, P0 ;  /* 0x000000800300780c */ /* 0x040fe40000784270 */
[----:B------:R-:W-:-:S11]  /*6a40*/  ISETP.GT.AND P0, PT, R3, 0x88, P0 ;  /* 0x000000880300780c */ /* 0x000fd60000704270 */
        /* <DEDUP_REMOVED lines=9> */
[----:B------:R-:W-:Y:S01]  /*6ae0*/  ISETP.GT.AND P2, PT, R3, 0x88, P2 ;  /* 0x000000880300780c */ /* 0x000fe20001744270 */
[----:B0-----:R-:W-:Y:S02]  /*6af0*/  @P0 IMAD.MOV.U32 R4, RZ, RZ, R6 ;  /* 0x000000ffff040224 */ /* 0x001fe400078e0006 */
[----:B------:R-:W-:-:S05]  /*6b00*/  @P0 IMAD.MOV.U32 R5, RZ, RZ, R7 ;  /* 0x000000ffff050224 */ /* 0x000fca00078e0007 */
[----:B------:R0:W-:Y:S01]  /*6b10*/  @P0 STG.E.U16 desc[UR38][R4.64+0x60], R50 ;  /* 0x0000603204000986 */ /* 0x0001e2000c101526 */
[C---:B------:R-:W-:Y:S02]  /*6b20*/  ISETP.GT.AND P0, PT, R3.reuse, 0x80, P1 ;  /* 0x000000800300780c */ /* 0x040fe40000f04270 */
[----:B------:R-:W-:Y:S01]  /*6b30*/  ISETP.GT.AND P1, PT, R3, 0x88, P1 ;  /* 0x000000880300780c */ /* 0x000fe20000f24270 */
[----:B0-----:R-:W-:Y:S02]  /*6b40*/  @P3 IMAD.MOV.U32 R4, RZ, RZ, R6 ;  /* 0x000000ffff043224 */ /* 0x001fe400078e0006 */
[----:B------:R-:W-:-:S05]  /*6b50*/  @P3 IMAD.MOV.U32 R5, RZ, RZ, R7 ;  /* 0x000000ffff053224 */ /* 0x000fca00078e0007 */
[----:B------:R0:W-:Y:S02]  /*6b60*/  @P3 STG.E.U16 desc[UR38][R4.64+0x62], R51 ;  /* 0x0000623304003986 */ /* 0x0001e4000c101526 */
[----:B0-----:R-:W-:Y:S02]  /*6b70*/  @P4 IMAD.MOV.U32 R4, RZ, RZ, R12 ;  /* 0x000000ffff044224 */ /* 0x001fe400078e000c */
[----:B------:R-:W-:-:S05]  /*6b80*/  @P4 IMAD.MOV.U32 R5, RZ, RZ, R13 ;  /* 0x000000ffff054224 */ /* 0x000fca00078e000d */
[----:B------:R0:W-:Y:S04]  /*6b90*/  @P4 STG.E.U16 desc[UR38][R4.64+0x70], R52 ;  /* 0x0000703404004986 */ /* 0x0001e8000c101526 */
[----:B------:R1:W-:Y:S01]  /*6ba0*/  @P0 STG.E.U16 desc[UR38][R12.64+0x72], R53 ;  /* 0x000072350c000986 */ /* 0x0003e2000c101526 */
[----:B0-----:R-:W-:Y:S02]  /*6bb0*/  @P2 IMAD.MOV.U32 R4, RZ, RZ, R6 ;  /* 0x000000ffff042224 */ /* 0x001fe400078e0006 */
[----:B------:R-:W-:-:S05]  /*6bc0*/  @P2 IMAD.MOV.U32 R5, RZ, RZ, R7 ;  /* 0x000000ffff052224 */ /* 0x000fca00078e0007 */
[----:B------:R1:W-:Y:S04]  /*6bd0*/  @P2 STG.E.U16 desc[UR38][R4.64+0x70], R54 ;  /* 0x0000703604002986 */ /* 0x0003e8000c101526 */
[----:B------:R1:W-:Y:S02]  /*6be0*/  @P1 STG.E.U16 desc[UR38][R6.64+0x72], R55 ;  /* 0x0000723706001986 */ /* 0x0003e4000c101526 */
.L_x_157:
[----:B------:R-:W-:Y:S05]  /*6bf0*/  BSYNC B0 ;  /* 0x0000000000007941 */ /* 0x000fea0003800000 */
.L_x_33:
[----:B------:R-:W-:Y:S01]  /*6c00*/  IADD3 R16, P0, R16, UR36, RZ ;  /* 0x0000002410107c10 */ /* 0x000fe2000ff1e0ff */
[----:B------:R-:W-:Y:S01]  /*6c10*/  ULDC.64 UR4, c[0x0][0x650] ;  /* 0x0001940000047ab9 */ /* 0x000fe20000000a00 */
[----:B------:R-:W-:Y:S01]  /*6c20*/  PRMT R3, RZ, 0x7610, R3 ;  /* 0x00007610ff037816 */ /* 0x000fe20000000003 */
[----:B------:R-:W-:Y:S01]  /*6c30*/  IMAD.MOV.U32 R101, RZ, RZ, -0x1 ;  /* 0xffffffffff657424 */ /* 0x000fe200078e00ff */
[----:B------:R-:W-:Y:S01]  /*6c40*/  IADD3.X R17, R17, UR42, RZ, P0, !PT ;  /* 0x0000002a11117c10 */ /* 0x000fe200087fe4ff */
[----:B------:R-:W-:Y:S01]  /*6c50*/  IMAD.MOV.U32 R23, RZ, RZ, -0x1 ;  /* 0xffffffffff177424 */ /* 0x000fe200078e00ff */
[----:B------:R-:W-:-:S04]  /*6c60*/  ISETP.GE.U32.AND P0, PT, R16, UR4, PT ;  /* 0x0000000410007c0c */ /* 0x000fc8000bf06070 */
[----:B------:R-:W-:-:S13]  /*6c70*/  ISETP.GE.U32.AND.EX P0, PT, R17, UR5, PT, P0 ;  /* 0x0000000511007c0c */ /* 0x000fda000bf06100 */
[----:B------:R-:W-:Y:S05]  /*6c80*/  @P0 BRA `(.L_x_158) ;  /* 0x0000000400500947 */ /* 0x000fea0003800000 */
[----:B--2---:R-:W2:Y:S01]  /*6c90*/  LDC.64 R10, c[0x0][0x628] ;  /* 0x00018a00ff0a7b82 */ /* 0x004ea20000000a00 */
[----:B01-3--:R-:W0:Y:S01]  /*6ca0*/  S2R R12, SR_CTAID.X ;  /* 0x00000000000c7919 */ /* 0x00be220000002500 */
[----:B------:R-:W-:Y:S02]  /*6cb0*/  IMAD.MOV.U32 R8, RZ, RZ, R16 ;  /* 0x000000ffff087224 */ /* 0x000fe400078e0010 */
[----:B------:R-:W-:Y:S01]  /*6cc0*/  IMAD.MOV.U32 R9, RZ, RZ, R17 ;  /* 0x000000ffff097224 */ /* 0x000fe200078e0011 */
[----:B------:R-:W1:Y:S03]  /*6cd0*/  S2R R20, SR_CTAID.Y ;  /* 0x0000000000147919 */ /* 0x000e660000002600 */
[----:B------:R-:W3:Y:S08]  /*6ce0*/  LDC R0, c[0x0][0x630] ;  /* 0x00018c00ff007b82 */ /* 0x000ef00000000800 */
[----:B------:R-:W0:Y:S01]  /*6cf0*/  LDC.64 R14, c[0x0][0x620] ;  /* 0x00018800ff0e7b82 */ /* 0x000e220000000a00 */
[----:B--2---:R-:W-:-:S04]  /*6d00*/  ISETP.NE.U32.AND P0, PT, R10, RZ, PT ;  /* 0x000000ff0a00720c */ /* 0x004fc80003f05070 */
[----:B------:R-:W-:-:S13]  /*6d10*/  ISETP.NE.AND.EX P0, PT, R11, RZ, PT, P0 ;  /* 0x000000ff0b00720c */ /* 0x000fda0003f05300 */
[----:B01-3--:R-:W-:Y:S05]  /*6d20*/  @!P0 BRA `(.L_x_159) ;  /* 0x0000000000288947 */ /* 0x00bfea0003800000 */
        /* <DEDUP_REMOVED lines=10> */
.L_x_159:
[-CC-:B------:R-:W-:Y:S01]  /*6dd0*/  SHF.R.U64 R23, R8, R0.reuse, R9.reuse ;  /* 0x0000000008177219 */ /* 0x180fe20000001209 */
[----:B------:R-:W0:Y:S01]  /*6de0*/  LDC.64 R26, c[0x0][0x640] ;  /* 0x00019000ff1a7b82 */ /* 0x000e220000000a00 */
[----:B------:R-:W-:Y:S01]  /*6df0*/  SHF.R.U32.HI R0, RZ, R0, R9 ;  /* 0x00000000ff007219 */ /* 0x000fe20000011609 */
[----:B------:R-:W-:Y:S01]  /*6e00*/  ULDC UR4, c[0x0][0x150] ;  /* 0x0000540000047ab9 */ /* 0x000fe20000000800 */
[----:B------:R-:W-:Y:S02]  /*6e10*/  IADD3 R3, P0, RZ, -R23, RZ ;  /* 0x80000017ff037210 */ /* 0x000fe40007f1e0ff */
[----:B------:R-:W-:-:S03]  /*6e20*/  I2FP.F32.U32 R7, R12 ;  /* 0x0000000c00077245 */ /* 0x000fc60000201000 */
[----:B------:R-:W1:Y:S01]  /*6e30*/  LDC R6, c[0x0][0x618] ;  /* 0x00018600ff067b82 */ /* 0x000e620000000800 */
[----:B------:R-:W-:Y:S02]  /*6e40*/  IMAD.X R5, RZ, RZ, ~R0, P0 ;  /* 0x000000ffff057224 */ /* 0x000fe400000e0e00 */
[----:B------:R-:W-:Y:S01]  /*6e50*/  FMUL R7, R7, UR4 ;  /* 0x0000000407077c20 */ /* 0x000fe20008400000 */
[----:B------:R-:W-:Y:S01]  /*6e60*/  ULDC UR4, c[0x0][0x154] ;  /* 0x0000550000047ab9 */ /* 0x000fe20000000800 */
[-C--:B------:R-:W-:Y:S02]  /*6e70*/  IMAD R0, R5, R14.reuse, RZ ;  /* 0x0000000e05007224 */ /* 0x080fe400078e02ff */
[C---:B------:R-:W-:Y:S01]  /*6e80*/  IMAD.WIDE.U32 R4, R3.reuse, R14, R16 ;  /* 0x0000000e03047225 */ /* 0x040fe200078e0010 */
[----:B------:R-:W2:Y:S01]  /*6e90*/  LDC R8, c[0x0][0x608] ;  /* 0x00018200ff087b82 */ /* 0x000ea20000000800 */
[----:B------:R-:W3:Y:S02]  /*6ea0*/  F2I.U32.TRUNC.NTZ R7, R7 ;  /* 0x0000000700077305 */ /* 0x000ee4000020f000 */
[----:B------:R-:W-:Y:S01]  /*6eb0*/  IMAD R3, R3, R15, R0 ;  /* 0x0000000f03037224 */ /* 0x000fe200078e0200 */
[----:B------:R-:W-:-:S03]  /*6ec0*/  I2FP.F32.U32 R0, R20 ;  /* 0x0000001400007245 */ /* 0x000fc60000201000 */
[----:B------:R-:W-:Y:S01]  /*6ed0*/  IMAD.IADD R3, R5, 0x1, R3 ;  /* 0x0000000105037824 */ /* 0x000fe200078e0203 */
[----:B------:R-:W4:Y:S01]  /*6ee0*/  LDC R24, c[0x0][0x658] ;  /* 0x00019600ff187b82 */ /* 0x000f220000000800 */
[----:B0-----:R-:W-:-:S04]  /*6ef0*/  ISETP.NE.U32.AND P0, PT, R26, RZ, PT ;  /* 0x000000ff1a00720c */ /* 0x001fc80003f05070 */
[----:B------:R-:W-:-:S03]  /*6f00*/  ISETP.NE.AND.EX P0, PT, R27, RZ, PT, P0 ;  /* 0x000000ff1b00720c */ /* 0x000fc60003f05300 */
[----:B------:R-:W0:Y:S01]  /*6f10*/  LDC R9, c[0x0][0x144] ;  /* 0x00005100ff097b82 */ /* 0x000e220000000800 */
[-C--:B-1----:R-:W-:Y:S01]  /*6f20*/  SHF.R.U64 R10, R4, R6.reuse, R3 ;  /* 0x00000006040a7219 */ /* 0x082fe20000001203 */
[----:B---3--:R-:W-:Y:S01]  /*6f30*/  IMAD.MOV R7, RZ, RZ, -R7 ;  /* 0x000000ffff077224 */ /* 0x008fe200078e0a07 */
[----:B------:R-:W-:Y:S01]  /*6f40*/  SHF.R.U32.HI R3, RZ, R6, R3 ;  /* 0x00000006ff037219 */ /* 0x000fe20000011603 */
[----:B------:R-:W-:-:S04]  /*6f50*/  FMUL R6, R0, UR4 ;  /* 0x0000000400067c20 */ /* 0x000fc80008400000 */
[----:B------:R-:W1:Y:S01]  /*6f60*/  LDC R15, c[0x0][0x148] ;  /* 0x00005200ff0f7b82 */ /* 0x000e620000000800 */
[----:B------:R3:W0:Y:S01]  /*6f70*/  F2I.U32.TRUNC.NTZ R14, R6 ;  /* 0x00000006000e7305 */ /* 0x000622000020f000 */
[-CC-:B--2---:R-:W-:Y:S02]  /*6f80*/  SHF.R.U64 R0, R10, R8.reuse, R3.reuse ;  /* 0x000000080a007219 */ /* 0x184fe40000001203 */
[----:B------:R-:W-:-:S04]  /*6f90*/  SHF.R.U32.HI R3, RZ, R8, R3 ;  /* 0x00000008ff037219 */ /* 0x000fc80000011603 */
[----:B------:R-:W2:Y:S01]  /*6fa0*/  LDC R21, c[0x0][0x600] ;  /* 0x00018000ff157b82 */ /* 0x000ea20000000800 */
[-CC-:B----4-:R-:W-:Y:S02]  /*6fb0*/  SHF.R.U64 R13, R0, R24.reuse, R3.reuse ;  /* 0x00000018000d7219 */ /* 0x190fe40000001203 */
[----:B------:R-:W-:-:S03]  /*6fc0*/  SHF.R.U32.HI R5, RZ, R24, R3 ;  /* 0x00000018ff057219 */ /* 0x000fc60000011603 */
[----:B------:R-:W-:Y:S02]  /*6fd0*/  IMAD.MOV.U32 R4, RZ, RZ, R13 ;  /* 0x000000ffff047224 */ /* 0x000fe400078e000d */
[----:B------:R-:W4:Y:S01]  /*6fe0*/  LDC R28, c[0x0][0x648] ;  /* 0x00019200ff1c7b82 */ /* 0x000f220000000800 */
[----:B0-----:R-:W-:-:S07]  /*6ff0*/  IMAD R25, R9, R7, R12 ;  /* 0x0000000709197224 */ /* 0x001fce00078e020c */
[----:B------:R-:W0:Y:S08]  /*7000*/  LDC R29, c[0x0][0x638] ;  /* 0x00018e00ff1d7b82 */ /* 0x000e300000000800 */
[----:B------:R-:W0:Y:S01]  /*7010*/  LDC R30, c[0x0][0x610] ;  /* 0x00018400ff1e7b82 */ /* 0x000e220000000800 */
[----:B-123--:R-:W-:Y:S05]  /*7020*/  @!P0 BRA `(.L_x_160) ;  /* 0x0000000000288947 */ /* 0x00efea0003800000 */
[----:B------:R-:W1:Y:S02]  /*7030*/  LDC R4, c[0x0][0x64c] ;  /* 0x00019300ff047b82 */ /* 0x000e640000000800 */
[----:B-1----:R-:W-:-:S05]  /*7040*/  IADD3 R3, P0, R13, R4, RZ ;  /* 0x000000040d037210 */ /* 0x002fca0007f1e0ff */
        /* <DEDUP_REMOVED lines=8> */
.L_x_160:
[----:B------:R-:W-:Y:S01]  /*70d0*/  ISETP.NE.AND P0, PT, R2, 0x1, PT ;  /* 0x000000010200780c */ /* 0x000fe20003f05270 */
[----:B------:R-:W-:Y:S01]  /*70e0*/  IMAD.MOV R14, RZ, RZ, -R14 ;  /* 0x000000ffff0e7224 */ /* 0x000fe200078e0a0e */
[----:B----4-:R-:W-:Y:S01]  /*70f0*/  SHF.R.U64 R3, R4, R28, R5 ;  /* 0x0000001c04037219 */ /* 0x010fe20000001205 */
[----:B------:R-:W-:Y:S01]  /*7100*/  VIADD R5, R21, 0xffffffff ;  /* 0xffffffff15057836 */ /* 0x000fe20000000000 */
[----:B------:R-:W-:-:S03]  /*7110*/  LOP3.LUT R0, R0, R99, RZ, 0xc0, !PT ;  /* 0x0000006300007212 */ /* 0x000fc600078ec0ff */
[----:B------:R-:W-:Y:S01]  /*7120*/  IMAD.MOV R4, RZ, RZ, -R3 ;  /* 0x000000ffff047224 */ /* 0x000fe200078e0a03 */
[----:B------:R-:W-:Y:S01]  /*7130*/  LOP3.LUT R10, R10, R5, RZ, 0xc0, !PT ;  /* 0x000000050a0a7212 */ /* 0x000fe200078ec0ff */
[----:B------:R-:W-:Y:S02]  /*7140*/  IMAD R0, R95, R3, R0 ;  /* 0x000000035f007224 */ /* 0x000fe400078e0200 */
[----:B0-----:R-:W-:Y:S02]  /*7150*/  IMAD R3, R4, R29, R13 ;  /* 0x0000001d04037224 */ /* 0x001fe400078e020d */
[----:B------:R-:W-:Y:S02]  /*7160*/  @P0 IMAD R25, R15, R14, R20 ;  /* 0x0000000e0f190224 */ /* 0x000fe400078e0214 */
[----:B------:R-:W-:Y:S02]  /*7170*/  IMAD R5, R3, R21, R10 ;  /* 0x0000001503057224 */ /* 0x000fe400078e020a */
[----:B------:R-:W-:-:S02]  /*7180*/  IMAD R0, R0, R30, R25 ;  /* 0x0000001e00007224 */ /* 0x000fc400078e0219 */
[----:B------:R-:W-:-:S03]  /*7190*/  IMAD.MOV.U32 R4, RZ, RZ, 0x1 ;  /* 0x00000001ff047424 */ /* 0x000fc600078e00ff */
[----:B------:R-:W-:Y:S02]  /*71a0*/  SEL R101, R5, R0, !P0 ;  /* 0x0000000005657207 */ /* 0x000fe40004000000 */
[----:B------:R-:W-:Y:S02]  /*71b0*/  PRMT R3, R4, 0x7610, R3 ;  /* 0x0000761004037816 */ /* 0x000fe40000000003 */
[----:B------:R-:W-:-:S07]  /*71c0*/  SEL R0, R0, R5, !P0 ;  /* 0x0000000500007207 */ /* 0x000fce0004000000 */
.L_x_158:
[----:B------:R-:W-:Y:S01]  /*71d0*/  LOP3.LUT P0, RZ, R3, 0xff, RZ, 0xc0, !PT ;  /* 0x000000ff03ff7812 */ /* 0x000fe2000780c0ff */
[----:B------:R-:W-:-:S12]  /*71e0*/  IMAD.MOV.U32 R109, RZ, RZ, R0 ;  /* 0x000000ffff6d7224 */ /* 0x000fd800078e0000 */
[----:B------:R-:W-:Y:S05]  /*71f0*/  @P0 BRA `(.L_x_161) ;  /* 0xffffffa000d00947 */ /* 0x000fea000383ffff */
[----:B------:R-:W-:Y:S05]  /*7200*/  EXIT ;  /* 0x000000000000794d */ /* 0x000fea0003800000 */
.L_x_8:
        /* <DEDUP_REMOVED lines=26> */
.L_x_163:
[----:B------:R-:W0:Y:S01]  /*73b0*/  LDC.64 R28, c[0x0][0x640] ;  /* 0x00019000ff1c7b82 */ /* 0x000e220000000a00 */
[-CC-:B------:R-:W-:Y:S01]  /*73c0*/  SHF.R.U64 R22, R14, R6.reuse, R15.reuse ;  /* 0x000000060e167219 */ /* 0x180fe2000000120f */
[----:B------:R-:W-:Y:S01]  /*73d0*/  IMAD.MOV.U32 R30, RZ, RZ, 0x1 ;  /* 0x00000001ff1e7424 */ /* 0x000fe200078e00ff */
[----:B------:R-:W-:Y:S02]  /*73e0*/  SHF.R.U32.HI R6, RZ, R6, R15 ;  /* 0x00000006ff067219 */ /* 0x000fe4000001160f */
[----:B------:R-:W-:-:S03]  /*73f0*/  IADD3 R13, P0, RZ, -R22, RZ ;  /* 0x80000016ff0d7210 */ /* 0x000fc60007f1e0ff */
[----:B------:R-:W1:Y:S02]  /*7400*/  LDC R12, c[0x0][0x618] ;  /* 0x00018600ff0c7b82 */ /* 0x000e640000000800 */
[----:B------:R-:W-:-:S04]  /*7410*/  IMAD.X R11, RZ, RZ, ~R6, P0 ;  /* 0x000000ffff0b7224 */ /* 0x000fc800000e0e06 */
[-C--:B------:R-:W-:Y:S02]  /*7420*/  IMAD R6, R11, R24.reuse, RZ ;  /* 0x000000180b067224 */ /* 0x080fe400078e02ff */
[----:B------:R-:W2:Y:S01]  /*7430*/  LDC R14, c[0x0][0x608] ;  /* 0x00018200ff0e7b82 */ /* 0x000ea20000000800 */
[----:B------:R-:W-:-:S04]  /*7440*/  IMAD.WIDE.U32 R10, R13, R24, R16 ;  /* 0x000000180d0a7225 */ /* 0x000fc800078e0010 */
[----:B------:R-:W-:-:S03]  /*7450*/  IMAD R13, R13, R25, R6 ;  /* 0x000000190d0d7224 */ /* 0x000fc600078e0206 */
[----:B------:R-:W3:Y:S01]  /*7460*/  LDC R27, c[0x0][0x658] ;  /* 0x00019600ff1b7b82 */ /* 0x000ee20000000800 */
[----:B------:R-:W-:Y:S01]  /*7470*/  IMAD.IADD R11, R11, 0x1, R13 ;  /* 0x000000010b0b7824 */ /* 0x000fe200078e020d */
[----:B0-----:R-:W-:-:S04]  /*7480*/  ISETP.NE.U32.AND P0, PT, R28, RZ, PT ;  /* 0x000000ff1c00720c */ /* 0x001fc80003f05070 */
[----:B------:R-:W-:Y:S02]  /*7490*/  ISETP.NE.AND.EX P0, PT, R29, RZ, PT, P0 ;  /* 0x000000ff1d00720c */ /* 0x000fe40003f05300 */
[----:B------:R-:W0:Y:S01]  /*74a0*/  LDC R24, c[0x0][0x600] ;  /* 0x00018000ff187b82 */ /* 0x000e220000000800 */
[-CC-:B-1----:R-:W-:Y:S01]  /*74b0*/  SHF.R.U64 R8, R10, R12.reuse, R11.reuse ;  /* 0x0000000c0a087219 */ /* 0x182fe2000000120b */
[----:B------:R-:W-:Y:S01]  /*74c0*/  IMAD.MOV.U32 R10, RZ, RZ, -0x1 ;  /* 0xffffffffff0a7424 */ /* 0x000fe200078e00ff */
[----:B------:R-:W-:-:S05]  /*74d0*/  SHF.R.U32.HI R11, RZ, R12, R11 ;  /* 0x0000000cff0b7219 */ /* 0x000fca000001160b */
[----:B------:R-:W1:Y:S01]  /*74e0*/  LDC R25, c[0x0][0x648] ;  /* 0x00019200ff197b82 */ /* 0x000e620000000800 */
[-CC-:B--2---:R-:W-:Y:S02]  /*74f0*/  SHF.R.U64 R21, R8, R14.reuse, R11.reuse ;  /* 0x0000000e08157219 */ /* 0x184fe4000000120b */
[----:B------:R-:W-:-:S05]  /*7500*/  SHF.R.U32.HI R6, RZ, R14, R11 ;  /* 0x0000000eff067219 */ /* 0x000fca000001160b */
[----:B------:R-:W2:Y:S01]  /*7510*/  LDC R26, c[0x0][0x638] ;  /* 0x00018e00ff1a7b82 */ /* 0x000ea20000000800 */
[-C--:B---3--:R-:W-:Y:S02]  /*7520*/  SHF.L.U32 R10, R10, R27.reuse, RZ ;  /* 0x0000001b0a0a7219 */ /* 0x088fe400000006ff */
[-CC-:B------:R-:W-:Y:S02]  /*7530*/  SHF.R.U64 R23, R21, R27.reuse, R6.reuse ;  /* 0x0000001b15177219 */ /* 0x180fe40000001206 */
[----:B------:R-:W-:Y:S02]  /*7540*/  LOP3.LUT R32, RZ, R10, RZ, 0x33, !PT ;  /* 0x0000000aff207212 */ /* 0x000fe400078e33ff */
[----:B------:R-:W-:Y:S01]  /*7550*/  SHF.R.U32.HI R11, RZ, R27, R6 ;  /* 0x0000001bff0b7219 */ /* 0x000fe20000011606 */
[----:B------:R-:W3:Y:S01]  /*7560*/  LDC R31, c[0x0][0x610] ;  /* 0x00018400ff1f7b82 */ /* 0x000ee20000000800 */
[----:B------:R-:W-:Y:S01]  /*7570*/  IMAD.MOV.U32 R10, RZ, RZ, R23 ;  /* 0x000000ffff0a7224 */ /* 0x000fe200078e0017 */
[----:B------:R-:W-:Y:S06]  /*7580*/  @!P0 BRA `(.L_x_164) ;  /* 0x0000000000288947 */ /* 0x000fec0003800000 */
        /* <DEDUP_REMOVED lines=10> */
.L_x_164:
[----:B------:R-:W-:Y:S02]  /*7630*/  ISETP.NE.AND P0, PT, R2, 0x1, PT ;  /* 0x000000010200780c */ /* 0x000fe40003f05270 */
[----:B-1----:R-:W-:Y:S01]  /*7640*/  SHF.R.U64 R6, R10, R25, R11 ;  /* 0x000000190a067219 */ /* 0x002fe2000000120b */
[----:B0-----:R-:W-:Y:S01]  /*7650*/  VIADD R11, R24, 0xffffffff ;  /* 0xffffffff180b7836 */ /* 0x001fe20000000000 */
[----:B------:R-:W-:Y:S02]  /*7660*/  SHF.L.U32 R30, R30, R27, RZ ;  /* 0x0000001b1e1e7219 */ /* 0x000fe400000006ff */
[----:B------:R-:W-:Y:S01]  /*7670*/  LOP3.LUT R5, R21, R32, RZ, 0xc0, !PT ;  /* 0x0000002015057212 */ /* 0x000fe200078ec0ff */
[----:B------:R-:W-:-:S04]  /*7680*/  IMAD.MOV R10, RZ, RZ, -R6 ;  /* 0x000000ffff0a7224 */ /* 0x000fc800078e0a06 */
[----:B------:R-:W-:Y:S01]  /*7690*/  IMAD R6, R30, R6, R5 ;  /* 0x000000061e067224 */ /* 0x000fe200078e0205 */
[----:B------:R-:W-:Y:S01]  /*76a0*/  LOP3.LUT R5, R8, R11, RZ, 0xc0, !PT ;  /* 0x0000000b08057212 */ /* 0x000fe200078ec0ff */
[----:B------:R-:W-:Y:S02]  /*76b0*/  @P0 IMAD R7, R9, R20, R4 ;  /* 0x0000001409070224 */ /* 0x000fe400078e0204 */
[----:B--2---:R-:W-:Y:S02]  /*76c0*/  IMAD R4, R10, R26, R23 ;  /* 0x0000001a0a047224 */ /* 0x004fe400078e0217 */
[----:B---3--:R-:W-:Y:S02]  /*76d0*/  IMAD R7, R6, R31, R7 ;  /* 0x0000001f06077224 */ /* 0x008fe400078e0207 */
[----:B------:R-:W-:Y:S02]  /*76e0*/  IMAD R4, R4, R24, R5 ;  /* 0x0000001804047224 */ /* 0x000fe400078e0205 */
[----:B------:R-:W-:-:S02]  /*76f0*/  IMAD.MOV.U32 R8, RZ, RZ, 0x1 ;  /* 0x00000001ff087424 */ /* 0x000fc400078e00ff */
[----:B------:R-:W-:Y:S01]  /*7700*/  IMAD.MOV.U32 R6, RZ, RZ, R22 ;  /* 0x000000ffff067224 */ /* 0x000fe200078e0016 */
[----:B------:R-:W-:Y:S02]  /*7710*/  SEL R19, R4, R7, !P0 ;  /* 0x0000000704137207 */ /* 0x000fe40004000000 */
[----:B------:R-:W-:-:S07]  /*7720*/  SEL R21, R7, R4, !P0 ;  /* 0x0000000407157207 */ /* 0x000fce0004000000 */
.L_x_162:
[----:B------:R-:W-:-:S08]  /*7730*/  NOP ;  /* 0x0000000000007918 */ /* 0x000fd00000000000 */
[----:B------:R-:W0:-:S00]  /*7740*/  USETMAXREG.DEALLOC.CTAPOOL 0x28 ;  /* 0x00000028000079c8 */ /* 0x000e0000080e0500 */
[----:B0-----:R-:W-:-:S13]  /*7750*/  ISETP.NE.AND P0, PT, R3, RZ, PT ;  /* 0x000000ff0300720c */ /* 0x001fda0003f05270 */
[----:B------:R-:W-:Y:S05]  /*7760*/  @P0 EXIT ;  /* 0x000000000000094d */ /* 0x000fea0003800000 */
[----:B------:R-:W-:Y:S01]  /*7770*/  LOP3.LUT P0, RZ, R8, 0xff, RZ, 0xc0, !PT ;  /* 0x000000ff08ff7812 */ /* 0x000fe2000780c0ff */
[----:B------:R-:W-:Y:S02]  /*7780*/  IMAD.MOV.U32 R3, RZ, RZ, 0x1 ;  /* 0x00000001ff037424 */ /* 0x000fe400078e00ff */
[----:B------:R-:W-:-:S10]  /*7790*/  IMAD.MOV.U32 R8, RZ, RZ, RZ ;  /* 0x000000ffff087224 */ /* 0x000fd400078e00ff */
[----:B------:R-:W-:Y:S05]  /*77a0*/  @!P0 BRA `(.L_x_165) ;  /* 0x0000000c00248947 */ /* 0x000fea0003800000 */
[----:B------:R-:W0:Y:S01]  /*77b0*/  LDC R3, c[0x0][0x28c] ;  /* 0x0000a300ff037b82 */ /* 0x000e220000000800 */
[----:B------:R-:W-:Y:S01]  /*77c0*/  ULDC UR5, c[0x0][0x658] ;  /* 0x0001960000057ab9 */ /* 0x000fe20000000800 */
[----:B------:R-:W-:Y:S01]  /*77d0*/  UMOV UR6, 0xffffffff ;  /* 0xffffffff00067882 */ /* 0x000fe20000000000 */
[----:B------:R-:W-:Y:S01]  /*77e0*/  BSSY B0, `(.L_x_165) ;  /* 0x00000c5000007945 */ /* 0x000fe20003800000 */
[----:B------:R-:W-:Y:S01]  /*77f0*/  USHF.L.U32 UR6, UR6, UR5, URZ ;  /* 0x0000000506067299 */ /* 0x000fe2000800063f */
[----:B------:R-:W-:Y:S01]  /*7800*/  IMAD.MOV.U32 R10, RZ, RZ, 0x1 ;  /* 0x00000001ff0a7424 */ /* 0x000fe200078e00ff */
[----:B------:R-:W-:Y:S01]  /*7810*/  LOP3.LUT R9, R18, 0x2, RZ, 0xfc, !PT ;  /* 0x0000000212097812 */ /* 0x000fe200078efcff */
[----:B------:R-:W-:Y:S01]  /*7820*/  IMAD.MOV.U32 R8, RZ, RZ, RZ ;  /* 0x000000ffff087224 */ /* 0x000fe200078e00ff */
[----:B------:R-:W1:Y:S01]  /*7830*/  S2UR UR8, SR_CgaCtaId ;  /* 0x00000000000879c3 */ /* 0x000e620000008800 */
[----:B------:R-:W-:Y:S01]  /*7840*/  ULDC UR4, c[0x0][0x600] ;  /* 0x0001800000047ab9 */ /* 0x000fe20000000800 */
[----:B------:R-:W-:Y:S01]  /*7850*/  UMOV UR7, 0x1 ;  /* 0x0000000100077882 */ /* 0x000fe20000000000 */
[----:B------:R-:W-:-:S02]  /*7860*/  UIADD3 UR15, UR4, -0x1, URZ ;  /* 0xffffffff040f7890 */ /* 0x000fc4000fffe03f */
[----:B------:R-:W-:Y:S02]  /*7870*/  USHF.L.U32 UR17, UR7, UR5, URZ ;  /* 0x0000000507117299 */ /* 0x000fe4000800063f */
[----:B------:R-:W-:Y:S01]  /*7880*/  ULOP3.LUT UR16, URZ, UR6, URZ, 0x33, !UPT ;  /* 0x000000063f107292 */ /* 0x000fe2000f8e333f */
[----:B------:R-:W-:Y:S01]  /*7890*/  ULDC.64 UR20, c[0x0][0x198] ;  /* 0x0000660000147ab9 */ /* 0x000fe20000000a00 */
[----:B0-----:R-:W-:-:S05]  /*78a0*/  VIADD R3, R3, 0x1f ;  /* 0x0000001f03037836 */ /* 0x001fca0000000000 */
[----:B------:R-:W-:Y:S01]  /*78b0*/  SHF.R.S32.HI R4, RZ, 0x1f, R3 ;  /* 0x0000001fff047819 */ /* 0x000fe20000011403 */
[----:B-1----:R-:W-:-:S03]  /*78c0*/  IMAD.U32 R12, RZ, RZ, UR8 ;  /* 0x00000008ff0c7e24 */ /* 0x002fc6000f8e00ff */
[----:B------:R-:W-:Y:S01]  /*78d0*/  LEA.HI R4, R4, R3, RZ, 0x5 ;  /* 0x0000000304047211 */ /* 0x000fe200078f28ff */
[----:B------:R-:W-:-:S03]  /*78e0*/  IMAD.MOV.U32 R3, RZ, RZ, 0x1 ;  /* 0x00000001ff037424 */ /* 0x000fc600078e00ff */
[----:B------:R-:W-:-:S05]  /*78f0*/  SHF.R.S32.HI R11, RZ, 0x5, R4 ;  /* 0x00000005ff0b7819 */ /* 0x000fca0000011404 */
[----:B------:R-:W-:-:S07]  /*7900*/  VIADD R13, R11, 0x1 ;  /* 0x000000010b0d7836 */ /* 0x000fce0000000000 */
.L_x_176:
[----:B------:R-:W-:-:S03]  /*7910*/  UMOV UR4, 0xffffffff ;  /* 0xffffffff00047882 */ /* 0x000fc60000000000 */
[----:B------:R-:W-:Y:S05]  /*7920*/  BRA.DIV UR4, `(.L_x_166) ;  /* 0x0000001204a87947 */ /* 0x000fea000b800000 */
[----:B------:R-:W-:-:S13]  /*7930*/  ELECT P6, URZ, PT ;  /* 0x00000000003f782f */ /* 0x000fda00038c0000 */
.L_x_194:
[----:B------:R-:W0:Y:S01]  /*7940*/  LDC R4, c[0x0][0x28c] ;  /* 0x0000a300ff047b82 */ /* 0x000e220000000800 */
[----:B------:R-:W-:Y:S01]  /*7950*/  BSSY B1, `(.L_x_167) ;  /* 0x000003b000017945 */ /* 0x000fe20003800000 */
[----:B0-----:R-:W-:-:S13]  /*7960*/  ISETP.LT.OR P6, PT, R4, 0x1, !P6 ;  /* 0x000000010400780c */ /* 0x001fda00077c1670 */
[----:B------:R-:W-:Y:S05]  /*7970*/  @P6 BRA `(.L_x_168) ;  /* 0x0000000000e06947 */ /* 0x000fea0003800000 */
[----:B------:R-:W-:Y:S02]  /*7980*/  IMAD R21, R21, 0x8, R12 ;  /* 0x0000000815157824 */ /* 0x000fe400078e020c */
[----:B------:R-:W-:Y:S02]  /*7990*/  IMAD.SHL.U32 R19, R19, 0x40, RZ ;  /* 0x0000004013137824 */ /* 0x000fe400078e00ff */
[----:B------:R-:W-:Y:S02]  /*79a0*/  IMAD.MOV.U32 R22, RZ, RZ, RZ ;  /* 0x000000ffff167224 */ /* 0x000fe400078e00ff */
[----:B------:R-:W-:Y:S02]  /*79b0*/  IMAD.MOV.U32 R4, RZ, RZ, R13 ;  /* 0x000000ffff047224 */ /* 0x000fe400078e000d */
[----:B------:R-:W-:Y:S02]  /*79c0*/  IMAD.MOV.U32 R5, RZ, RZ, R3 ;  /* 0x000000ffff057224 */ /* 0x000fe400078e0003 */
[----:B------:R-:W-:-:S02]  /*79d0*/  IMAD.MOV.U32 R7, RZ, RZ, R8 ;  /* 0x000000ffff077224 */ /* 0x000fc400078e0008 */
[----:B------:R-:W-:-:S07]  /*79e0*/  IMAD.SHL.U32 R21, R21, 0x20, RZ ;  /* 0x0000002015157824 */ /* 0x000fce00078e00ff */
.L_x_171:
[----:B------:R-:W0:Y:S01]  /*79f0*/  S2UR UR4, SR_CgaCtaId ;  /* 0x00000000000479c3 */ /* 0x000e220000008800 */
[----:B------:R-:W-:Y:S02]  /*7a00*/  MOV R15, 0x400 ;  /* 0x00000400000f7802 */ /* 0x000fe40000000f00 */
[----:B------:R-:W-:Y:S02]  /*7a10*/  SHF.L.U32 R14, R5, 0x1f, RZ ;  /* 0x0000001f050e7819 */ /* 0x000fe400000006ff */
[----:B------:R-:W-:Y:S01]  /*7a20*/  ISETP.NE.AND P1, PT, R0, RZ, PT ;  /* 0x000000ff0000720c */ /* 0x000fe20003f25270 */
[----:B0-----:R-:W-:-:S05]  /*7a30*/  IMAD.U32 R12, RZ, RZ, UR4 ;  /* 0x00000004ff0c7e24 */ /* 0x001fca000f8e00ff */
[----:B------:R-:W-:-:S07]  /*7a40*/  LEA R20, R12, R15, 0x18 ;  /* 0x0000000f0c147211 */ /* 0x000fce00078ec0ff */
[----:B------:R-:W0:Y:S01]  /*7a50*/  @!P1 LDC R15, c[0x0][0x500] ;  /* 0x00014000ff0f9b82 */ /* 0x000e220000000800 */
[----:B------:R-:W-:-:S04]  /*7a60*/  IMAD R23, R7, 0x8, R20 ;  /* 0x0000000807177824 */ /* 0x000fc800078e0214 */
[----:B------:R-:W1:Y:S02]  /*7a70*/  SYNCS.PHASECHK.TRANS64.TRYWAIT P0, [R23+URZ+0x58], R14 ;  /* 0x0000580e170075a7 */ /* 0x000e64000800017f */
[----:B-1----:R-:W-:Y:S05]  /*7a80*/  @!P0 BRA `(.L_x_169) ;  /* 0x0000001000708947 */ /* 0x002fea0003800000 */
.L_x_195:
[----:B-1----:R-:W-:Y:S01]  /*7a90*/  PRMT R14, R9, 0x9910, RZ ;  /* 0x00009910090e7816 */ /* 0x002fe200000000ff */
[----:B0-----:R0:W-:Y:S03]  /*7aa0*/  @!P1 SYNCS.ARRIVE.TRANS64 RZ, [R23+URZ], R15 ;  /* 0x0000000f17ff99a7 */ /* 0x0011e6000800003f */
[----:B------:R-:W-:-:S13]  /*7ab0*/  ISETP.NE.AND P0, PT, R14, 0x2, PT ;  /* 0x000000020e00780c */ /* 0x000fda0003f05270 */
[----:B0-----:R-:W-:Y:S05]  /*7ac0*/  @P0 BRA `(.L_x_170) ;  /* 0x0000000000040947 */ /* 0x001fea0003800000 */
[----:B------:R-:W-:Y:S01]  /*7ad0*/  BPT.TRAP 0x1 ;  /* 0x000000040000795c */ /* 0x000fe20000300000 */
.L_x_170:
[----:B------:R-:W-:Y:S01]  /*7ae0*/  IMAD R14, R7, 0x8, R12 ;  /* 0x00000008070e7824 */ /* 0x000fe200078e020c */
[----:B------:R-:W-:Y:S01]  /*7af0*/  R2UR UR9, R23 ;  /* 0x00000000170972ca */ /* 0x000fe200000e0000 */
[----:B------:R-:W-:Y:S01]  /*7b00*/  VIADD R4, R4, 0xffffffff ;  /* 0xffffffff04047836 */ /* 0x000fe20000000000 */
[----:B------:R-:W-:Y:S01]  /*7b10*/  UIADD3 UR4, UP0, UR20, 0xf0, URZ ;  /* 0x000000f014047890 */ /* 0x000fe2000ff1e03f */
[----:B------:R-:W-:Y:S01]  /*7b20*/  IMAD.SHL.U32 R14, R14, 0x400, RZ ;  /* 0x000004000e0e7824 */ /* 0x000fe200078e00ff */
[----:B------:R-:W-:Y:S01]  /*7b30*/  R2UR UR11, R21 ;  /* 0x00000000150b72ca */ /* 0x000fe200000e0000 */
[----:B------:R-:W-:Y:S01]  /*7b40*/  UIADD3 UR22, UP1, UR20, 0x1f0, URZ ;  /* 0x000001f014167890 */ /* 0x000fe2000ff3e03f */
[----:B------:R-:W-:Y:S01]  /*7b50*/  R2UR UR10, R22 ;  /* 0x00000000160a72ca */ /* 0x000fe200000e0000 */
[--C-:B------:R-:W-:Y:S01]  /*7b60*/  IMAD R14, R14, 0x2, R20.reuse ;  /* 0x000000020e0e7824 */ /* 0x100fe200078e0214 */
[----:B------:R-:W-:Y:S01]  /*7b70*/  R2UR UR12, R6 ;  /* 0x00000000060c72ca */ /* 0x000fe200000e0000 */
[----:B------:R-:W-:Y:S01]  /*7b80*/  IMAD R20, R7, 0x1000, R20 ;  /* 0x0000100007147824 */ /* 0x000fe200078e0214 */
[----:B------:R-:W-:Y:S01]  /*7b90*/  R2UR UR18, R19 ;  /* 0x00000000131272ca */ /* 0x000fe200000e0000 */
[----:B------:R-:W-:Y:S01]  /*7ba0*/  VIADD R7, R7, 0x1 ;  /* 0x0000000107077836 */ /* 0x000fe20000000000 */
[----:B------:R-:W-:Y:S01]  /*7bb0*/  R2UR UR5, R14 ;  /* 0x000000000e0572ca */ /* 0x000fe200000e0000 */
[----:B------:R-:W-:Y:S01]  /*7bc0*/  UIADD3.X UR23, URZ, UR21, URZ, UP1, !UPT ;  /* 0x000000153f177290 */ /* 0x000fe20008ffe43f */
[----:B------:R-:W-:Y:S01]  /*7bd0*/  R2UR UR8, R20 ;  /* 0x00000000140872ca */ /* 0x000fe200000e0000 */
[----:B------:R-:W-:Y:S01]  /*7be0*/  UMOV UR19, 0xff0000 ;  /* 0x00ff000000137882 */ /* 0x000fe20000000000 */
[----:B------:R-:W-:Y:S01]  /*7bf0*/  ISETP.GT.AND P1, PT, R4, 0x1, PT ;  /* 0x000000010400780c */ /* 0x000fe20003f24270 */
[----:B------:R-:W-:Y:S01]  /*7c00*/  UMOV UR6, 0x0 ;  /* 0x0000000000067882 */ /* 0x000fe20000000000 */
[----:B------:R-:W-:Y:S01]  /*7c10*/  UMOV UR7, 0x10000000 ;  /* 0x1000000000077882 */ /* 0x000fe20000000000 */
[----:B------:R-:W-:Y:S01]  /*7c20*/  ISETP.NE.AND P0, PT, R7, 0xb, PT ;  /* 0x0000000b0700780c */ /* 0x000fe20003f05270 */
[----:B------:R-:W-:-:S03]  /*7c30*/  VIADD R22, R22, 0x20 ;  /* 0x0000002016167836 */ /* 0x000fc60000000000 */
[----:B------:R-:W-:Y:S02]  /*7c40*/  SEL R14, RZ, 0x1, P0 ;  /* 0x00000001ff0e7807 */ /* 0x000fe40000000000 */
[----:B------:R-:W-:Y:S01]  /*7c50*/  UIADD3 UR13, UR5, 0x180, URZ ;  /* 0x00000180050d7890 */ /* 0x000fe2000fffe03f */
[----:B------:R-:W-:Y:S01]  /*7c60*/  SEL R7, R7, RZ, P0 ;  /* 0x000000ff07077207 */ /* 0x000fe20000000000 */
[----:B------:R-:W-:Y:S01]  /*7c70*/  UIADD3.X UR5, URZ, UR21, URZ, UP0, !UPT ;  /* 0x000000153f057290 */ /* 0x000fe200087fe43f */
[----:B------:R-:W-:Y:S01]  /*7c80*/  LOP3.LUT R5, R5, R14, RZ, 0x3c, !PT ;  /* 0x0000000e05057212 */ /* 0x000fe200078e3cff */
[----:B------:R-:W-:-:S03]  /*7c90*/  UIADD3 UR14, UR8, 0x2c180, URZ ;  /* 0x0002c180080e7890 */ /* 0x000fc6000fffe03f */
[----:B------:R-:W-:-:S04]  /*7ca0*/  UMOV UR8, UR13 ;  /* 0x0000000d00087c82 */ /* 0x000fc80008000000 */
[----:B------:R0:W-:Y:S02]  /*7cb0*/  UTMALDG.3D.MULTICAST [UR8], [UR4], UR19, desc[UR6] ;  /* 0x00000608040073b4 */ /* 0x0001e40008011813 */
[----:B0-----:R-:W-:Y:S01]  /*7cc0*/  UMOV UR8, UR14 ;  /* 0x0000000e00087c82 */ /* 0x001fe20008000000 */
[----:B------:R-:W-:Y:S02]  /*7cd0*/  UMOV UR11, UR18 ;  /* 0x00000012000b7c82 */ /* 0x000fe40008000000 */
[----:B------:R0:W-:Y:S02]  /*7ce0*/  UTMALDG.3D [UR8], [UR22], desc[UR6] ;  /* 0x00000608160075b4 */ /* 0x0001e40008011000 */
[----:B0-----:R-:W-:Y:S05]  /*7cf0*/  @P1 BRA `(.L_x_171) ;  /* 0xfffffffc003c1947 */ /* 0x001fea000383ffff */
.L_x_168:
[----:B------:R-:W-:Y:S05]  /*7d00*/  BSYNC B1 ;  /* 0x0000000000017941 */ /* 0x000fea0003800000 */
.L_x_167:
[----:B------:R-:W-:Y:S01]  /*7d10*/  LOP3.LUT P1, RZ, R10, 0xff, RZ, 0xc0, !PT ;  /* 0x000000ff0aff7812 */ /* 0x000fe2000782c0ff */
[C---:B------:R-:W-:Y:S01]  /*7d20*/  IMAD.IADD R7, R11.reuse, 0x1, R8 ;  /* 0x000000010b077824 */ /* 0x040fe200078e0208 */
[----:B------:R-:W-:Y:S01]  /*7d30*/  ULDC.64 UR4, c[0x0][0x650] ;  /* 0x0001940000047ab9 */ /* 0x000fe20000000a00 */
[----:B------:R-:W-:Y:S01]  /*7d40*/  ISETP.GE.U32.AND P2, PT, R11, 0xb, PT ;  /* 0x0000000b0b00780c */ /* 0x000fe20003f46070 */
[----:B------:R-:W-:Y:S01]  /*7d50*/  BSSY B1, `(.L_x_172) ;  /* 0x000006b000017945 */ /* 0x000fe20003800000 */
[----:B------:R-:W-:Y:S01]  /*7d60*/  IMAD.MOV.U32 R21, RZ, RZ, -0x1 ;  /* 0xffffffffff157424 */ /* 0x000fe200078e00ff */
[----:B------:R-:W-:Y:S01]  /*7d70*/  ISETP.GT.U32.AND P0, PT, R7, 0xa, PT ;  /* 0x0000000a0700780c */ /* 0x000fe20003f04070 */
[----:B------:R-:W-:Y:S01]  /*7d80*/  IMAD.MOV.U32 R19, RZ, RZ, -0x1 ;  /* 0xffffffffff137424 */ /* 0x000fe200078e00ff */
[----:B------:R-:W-:Y:S02]  /*7d90*/  PRMT R10, RZ, 0x7610, R10 ;  /* 0x00007610ff0a7816 */ /* 0x000fe4000000000a */
[----:B------:R-:W-:-:S03]  /*7da0*/  ISETP.LT.U32.AND P0, PT, R11, 0xb, P0 ;  /* 0x0000000b0b00780c */ /* 0x000fc60000701070 */
[----:B------:R-:W0:Y:S01]  /*7db0*/  @P1 S2R R12, SR_CgaCtaId ;  /* 0x00000000000c1919 */ /* 0x000e220000008800 */
[----:B------:R-:W-:-:S04]  /*7dc0*/  @P1 MOV R5, 0x400 ;  /* 0x0000040000051802 */ /* 0x000fc80000000f00 */
[----:B0-----:R-:W-:Y:S01]  /*7dd0*/  @P1 LEA R6, R12, R5, 0x18 ;  /* 0x000000050c061211 */ /* 0x001fe200078ec0ff */
[----:B------:R-:W-:Y:S01]  /*7de0*/  IMAD.WIDE.U32 R4, R7, -0x45d1745d, RZ ;  /* 0xba2e8ba307047825 */ /* 0x000fe200078e00ff */
[----:B------:R-:W-:Y:S02]  /*7df0*/  SEL R4, RZ, 0x1, !P0 ;  /* 0x00000001ff047807 */ /* 0x000fe40004000000 */
[----:B------:R0:W-:Y:S01]  /*7e00*/  @P1 SYNCS.ARRIVE.TRANS64.A1T0 RZ, [R6+URZ+0xc8], RZ ;  /* 0x0000c8ff06ff19a7 */ /* 0x0001e2000810003f */
[----:B------:R-:W-:Y:S02]  /*7e10*/  IADD3 R16, P1, R16, UR36, RZ ;  /* 0x0000002410107c10 */ /* 0x000fe4000ff3e0ff */
[----:B------:R-:W-:Y:S02]  /*7e20*/  LOP3.LUT R3, R3, R4, RZ, 0x3c, !PT ;  /* 0x0000000403037212 */ /* 0x000fe400078e3cff */
[----:B------:R-:W-:Y:S02]  /*7e30*/  IADD3.X R17, R17, UR42, RZ, P1, !PT ;  /* 0x0000002a11117c10 */ /* 0x000fe40008ffe4ff */
[----:B------:R-:W-:-:S02]  /*7e40*/  ISETP.GE.U32.AND P0, PT, R16, UR4, PT ;  /* 0x0000000410007c0c */ /* 0x000fc4000bf06070 */
[----:B0-----:R-:W-:Y:S02]  /*7e50*/  SHF.R.U32.HI R6, RZ, 0x3, R5 ;  /* 0x00000003ff067819 */ /* 0x001fe40000011605 */
[----:B------:R-:W-:Y:S02]  /*7e60*/  ISETP.GE.U32.AND.EX P0, PT, R17, UR5, PT, P0 ;  /* 0x0000000511007c0c */ /* 0x000fe4000bf06100 */
[----:B------:R-:W-:Y:S01]  /*7e70*/  @P2 LOP3.LUT R3, R3, 0x1, R6, 0x78, !PT ;  /* 0x0000000103032812 */ /* 0x000fe200078e7806 */
[----:B------:R-:W-:Y:S01]  /*7e80*/  IMAD R8, R6, -0xb, R7 ;  /* 0xfffffff506087824 */ /* 0x000fe200078e0207 */
[----:B------:R-:W-:Y:S01]  /*7e90*/  PRMT R4, RZ, 0x7610, R4 ;  /* 0x00007610ff047816 */ /* 0x000fe20000000004 */
[----:B------:R-:W-:-:S08]  /*7ea0*/  IMAD.MOV.U32 R6, RZ, RZ, -0x1 ;  /* 0xffffffffff067424 */ /* 0x000fd000078e00ff */
[----:B------:R-:W-:Y:S05]  /*7eb0*/  @P0 BRA `(.L_x_173) ;  /* 0x0000000400500947 */ /* 0x000fea0003800000 */
[----:B------:R-:W0:Y:S01]  /*7ec0*/  S2R R19, SR_CTAID.X ;  /* 0x0000000000137919 */ /* 0x000e220000002500 */
[----:B------:R-:W-:Y:S01]  /*7ed0*/  ULDC.64 UR4, c[0x0][0x628] ;  /* 0x00018a0000047ab9 */ /* 0x000fe20000000a00 */
[----:B------:R-:W1:Y:S01]  /*7ee0*/  LDC R20, c[0x0][0x144] ;  /* 0x00005100ff147b82 */ /* 0x000e620000000800 */
[----:B------:R-:W-:Y:S01]  /*7ef0*/  ISETP.NE.U32.AND P0, PT, RZ, UR4, PT ;  /* 0x00000004ff007c0c */ /* 0x000fe2000bf05070 */
[----:B------:R-:W2:Y:S01]  /*7f00*/  S2R R14, SR_CTAID.Y ;  /* 0x00000000000e7919 */ /* 0x000ea20000002600 */
[----:B------:R-:W-:Y:S01]  /*7f10*/  ULDC UR7, c[0x0][0x630] ;  /* 0x00018c0000077ab9 */ /* 0x000fe20000000800 */
[----:B------:R-:W-:Y:S01]  /*7f20*/  ULDC UR8, c[0x0][0x150] ;  /* 0x0000540000087ab9 */ /* 0x000fe20000000800 */
[----:B------:R-:W-:Y:S01]  /*7f30*/  ISETP.NE.AND.EX P0, PT, RZ, UR5, PT, P0 ;  /* 0x00000005ff007c0c */ /* 0x000fe2000bf05300 */
[----:B------:R-:W-:Y:S02]  /*7f40*/  IMAD.MOV.U32 R4, RZ, RZ, R16 ;  /* 0x000000ffff047224 */ /* 0x000fe400078e0010 */
[----:B------:R-:W-:Y:S01]  /*7f50*/  IMAD.MOV.U32 R5, RZ, RZ, R17 ;  /* 0x000000ffff057224 */ /* 0x000fe200078e0011 */
[----:B0-----:R-:W-:-:S09]  /*7f60*/  I2FP.F32.U32 R21, R19 ;  /* 0x0000001300157245 */ /* 0x001fd20000201000 */
[----:B------:R-:W-:Y:S05]  /*7f70*/  @!P0 BRA `(.L_x_174) ;  /* 0x0000000000288947 */ /* 0x000fea0003800000 */
[----:B------:R-:W-:Y:S02]  /*7f80*/  ULDC UR6, c[0x0][0x634] ;  /* 0x00018d0000067ab9 */ /* 0x000fe40000000800 */
[----:B------:R-:W-:-:S05]  /*7f90*/  IADD3 R5, P0, R16, UR6, RZ ;  /* 0x0000000610057c10 */ /* 0x000fca000ff1e0ff */
[----:B------:R-:W-:-:S04]  /*7fa0*/  IMAD.X R15, RZ, RZ, R17, P0 ;  /* 0x000000ffff0f7224 */ /* 0x000fc800000e0611 */
[----:B------:R-:W-:-:S04]  /*7fb0*/  IMAD.WIDE.U32 R6, R15, UR4, RZ ;  /* 0x000000040f067c25 */ /* 0x000fc8000f8e00ff */
[----:B------:R-:W-:-:S04]  /*7fc0*/  IMAD.WIDE.U32 R6, P0, R5, UR5, R6 ;  /* 0x0000000505067c25 */ /* 0x000fc8000f800006 */
[----:B------:R-:W-:-:S04]  /*7fd0*/  IMAD.WIDE.U32 R4, R5, UR4, RZ ;  /* 0x0000000405047c25 */ /* 0x000fc8000f8e00ff */
[----:B------:R-:W-:Y:S01]  /*7fe0*/  IMAD.MOV.U32 R4, RZ, RZ, R7 ;  /* 0x000000ffff047224 */ /* 0x000fe200078e0007 */
[----:B------:R-:W-:Y:S01]  /*7ff0*/  IADD3 RZ, P1, R5, R6, RZ ;  /* 0x0000000605ff7210 */ /* 0x000fe20007f3e0ff */
[----:B------:R-:W-:-:S04]  /*8000*/  IMAD.X R5, RZ, RZ, RZ, P0 ;  /* 0x000000ffff057224 */ /* 0x000fc800000e06ff */
[----:B------:R-:W-:-:S08]  /*8010*/  IMAD.WIDE.U32.X R4, R15, UR5, R4, P1 ;  /* 0x000000050f047c25 */ /* 0x000fd000088e0404 */
.L_x_174:
[----:B------:R-:W-:Y:S01]  /*8020*/  FMUL R21, R21, UR8 ;  /* 0x0000000815157c20 */ /* 0x000fe20008400000 */
[--C-:B------:R-:W-:Y:S01]  /*8030*/  SHF.R.U64 R15, R4, UR7, R5.reuse ;  /* 0x00000007040f7c19 */ /* 0x100fe20008001205 */
[----:B------:R-:W-:Y:S01]  /*8040*/  ULDC.64 UR4, c[0x0][0x620] ;  /* 0x0001880000047ab9 */ /* 0x000fe20000000a00 */
[----:B------:R-:W-:Y:S01]  /*8050*/  SHF.R.U32.HI R4, RZ, UR7, R5 ;  /* 0x00000007ff047c19 */ /* 0x000fe20008011605 */
[----:B------:R-:W-:Y:S01]  /*8060*/  ULDC.64 UR6, c[0x0][0x640] ;  /* 0x0001900000067ab9 */ /* 0x000fe20000000a00 */
[----:B------:R-:W-:Y:S01]  /*8070*/  IADD3 R5, P0, RZ, -R15, RZ ;  /* 0x8000000fff057210 */ /* 0x000fe20007f1e0ff */
[----:B------:R-:W0:Y:S04]  /*8080*/  F2I.U32.TRUNC.NTZ R21, R21 ;  /* 0x0000001500157305 */ /* 0x000e28000020f000 */
[----:B------:R-:W-:Y:S01]  /*8090*/  IMAD.X R4, RZ, RZ, ~R4, P0 ;  /* 0x000000ffff047224 */ /* 0x000fe200000e0e04 */
[----:B------:R-:W-:-:S03]  /*80a0*/  ISETP.NE.U32.AND P0, PT, RZ, UR6, PT ;  /* 0x00000006ff007c0c */ /* 0x000fc6000bf05070 */
[----:B------:R-:W-:Y:S01]  /*80b0*/  IMAD R4, R4, UR4, RZ ;  /* 0x0000000404047c24 */ /* 0x000fe2000f8e02ff */
[----:B------:R-:W-:-:S03]  /*80c0*/  ISETP.NE.AND.EX P0, PT, RZ, UR7, PT, P0 ;  /* 0x00000007ff007c0c */ /* 0x000fc6000bf05300 */
[C---:B------:R-:W-:Y:S01]  /*80d0*/  IMAD R7, R5.reuse, UR5, R4 ;  /* 0x0000000505077c24 */ /* 0x040fe2000f8e0204 */
[----:B------:R-:W-:Y:S01]  /*80e0*/  ULDC UR5, c[0x0][0x154] ;  /* 0x0000550000057ab9 */ /* 0x000fe20000000800 */
[----:B------:R-:W-:Y:S01]  /*80f0*/  IMAD.WIDE.U32 R4, R5, UR4, R16 ;  /* 0x0000000405047c25 */ /* 0x000fe2000f8e0010 */
[----:B------:R-:W-:-:S03]  /*8100*/  ULDC UR4, c[0x0][0x618] ;  /* 0x0001860000047ab9 */ /* 0x000fc60000000800 */
[----:B0-----:R-:W-:Y:S02]  /*8110*/  IMAD.MOV R6, RZ, RZ, -R21 ;  /* 0x000000ffff067224 */ /* 0x001fe400078e0a15 */
[----:B------:R-:W0:Y:S01]  /*8120*/  LDC R21, c[0x0][0x148] ;  /* 0x00005200ff157b82 */ /* 0x000e220000000800 */
[----:B------:R-:W-:Y:S02]  /*8130*/  IMAD.IADD R5, R5, 0x1, R7 ;  /* 0x0000000105057824 */ /* 0x000fe400078e0207 */
[----:B-1----:R-:W-:Y:S01]  /*8140*/  IMAD R19, R20, R6, R19 ;  /* 0x0000000614137224 */ /* 0x002fe200078e0213 */
[----:B--2---:R-:W-:Y:S02]  /*8150*/  I2FP.F32.U32 R6, R14 ;  /* 0x0000000e00067245 */ /* 0x004fe40000201000 */
[--C-:B------:R-:W-:Y:S02]  /*8160*/  SHF.R.U64 R20, R4, UR4, R5.reuse ;  /* 0x0000000404147c19 */ /* 0x100fe40008001205 */
[----:B------:R-:W-:Y:S01]  /*8170*/  SHF.R.U32.HI R5, RZ, UR4, R5 ;  /* 0x00000004ff057c19 */ /* 0x000fe20008011605 */
[----:B------:R-:W-:Y:S01]  /*8180*/  FMUL R6, R6, UR5 ;  /* 0x0000000506067c20 */ /* 0x000fe20008400000 */
[----:B------:R-:W-:-:S02]  /*8190*/  ULDC UR4, c[0x0][0x608] ;  /* 0x0001820000047ab9 */ /* 0x000fc40000000800 */
[--C-:B------:R-:W-:Y:S01]  /*81a0*/  SHF.R.U64 R23, R20, UR4, R5.reuse ;  /* 0x0000000414177c19 */ /* 0x100fe20008001205 */
[----:B------:R1:W2:Y:S01]  /*81b0*/  F2I.U32.TRUNC.NTZ R24, R6 ;  /* 0x0000000600187305 */ /* 0x0002a2000020f000 */
[----:B------:R-:W-:Y:S01]  /*81c0*/  SHF.R.U32.HI R4, RZ, UR4, R5 ;  /* 0x00000004ff047c19 */ /* 0x000fe20008011605 */
[----:B------:R-:W-:-:S03]  /*81d0*/  ULDC UR4, c[0x0][0x658] ;  /* 0x0001960000047ab9 */ /* 0x000fc60000000800 */
[--C-:B------:R-:W-:Y:S02]  /*81e0*/  SHF.R.U64 R22, R23, UR4, R4.reuse ;  /* 0x0000000417167c19 */ /* 0x100fe40008001204 */
[----:B------:R-:W-:-:S03]  /*81f0*/  SHF.R.U32.HI R25, RZ, UR4, R4 ;  /* 0x00000004ff197c19 */ /* 0x000fc60008011604 */
[----:B------:R-:W-:Y:S02]  /*8200*/  IMAD.MOV.U32 R4, RZ, RZ, R22 ;  /* 0x000000ffff047224 */ /* 0x000fe400078e0016 */
[----:B------:R-:W-:Y:S01]  /*8210*/  IMAD.MOV.U32 R5, RZ, RZ, R25 ;  /* 0x000000ffff057224 */ /* 0x000fe200078e0019 */
[----:B-1----:R-:W-:Y:S06]  /*8220*/  @!P0 BRA `(.L_x_175) ;  /* 0x0000000000288947 */ /* 0x002fec0003800000 */
        /* <DEDUP_REMOVED lines=10> */
.L_x_175:
[----:B------:R-:W-:Y:S01]  /*82d0*/  ISETP.NE.AND P0, PT, R2, 0x1, PT ;  /* 0x000000010200780c */ /* 0x000fe20003f05270 */
[----:B------:R-:W-:Y:S01]  /*82e0*/  ULDC UR4, c[0x0][0x648] ;  /* 0x0001920000047ab9 */ /* 0x000fe20000000800 */
[----:B------:R-:W-:Y:S01]  /*82f0*/  LOP3.LUT R23, R23, UR16, RZ, 0xc0, !PT ;  /* 0x0000001017177c12 */ /* 0x000fe2000f8ec0ff */
[----:B--2---:R-:W-:Y:S01]  /*8300*/  IMAD.MOV R24, RZ, RZ, -R24 ;  /* 0x000000ffff187224 */ /* 0x004fe200078e0a18 */
[----:B------:R-:W-:Y:S01]  /*8310*/  SHF.R.U64 R4, R4, UR4, R5 ;  /* 0x0000000404047c19 */ /* 0x000fe20008001205 */
[----:B------:R-:W-:Y:S01]  /*8320*/  ULDC UR4, c[0x0][0x638] ;  /* 0x00018e0000047ab9 */ /* 0x000fe20000000800 */
[----:B------:R-:W-:Y:S01]  /*8330*/  LOP3.LUT R7, R20, UR15, RZ, 0xc0, !PT ;  /* 0x0000000f14077c12 */ /* 0x000fe2000f8ec0ff */
[----:B------:R-:W-:Y:S01]  /*8340*/  ULDC UR5, c[0x0][0x610] ;  /* 0x0001840000057ab9 */ /* 0x000fe20000000800 */
[----:B------:R-:W-:Y:S02]  /*8350*/  IMAD.MOV.U32 R6, RZ, RZ, R15 ;  /* 0x000000ffff067224 */ /* 0x000fe400078e000f */
[----:B------:R-:W-:-:S02]  /*8360*/  IMAD.MOV R5, RZ, RZ, -R4 ;  /* 0x000000ffff057224 */ /* 0x000fc400078e0a04 */
[----:B------:R-:W-:Y:S02]  /*8370*/  IMAD R4, R4, UR17, R23 ;  /* 0x0000001104047c24 */ /* 0x000fe4000f8e0217 */
[----:B0-----:R-:W-:Y:S02]  /*8380*/  @P0 IMAD R19, R21, R24, R14 ;  /* 0x0000001815130224 */ /* 0x001fe400078e020e */
[----:B------:R-:W-:Y:S01]  /*8390*/  IMAD R22, R5, UR4, R22 ;  /* 0x0000000405167c24 */ /* 0x000fe2000f8e0216 */
[----:B------:R-:W-:Y:S01]  /*83a0*/  ULDC UR4, c[0x0][0x600] ;  /* 0x0001800000047ab9 */ /* 0x000fe20000000800 */
[----:B------:R-:W-:Y:S02]  /*83b0*/  IMAD R21, R4, UR5, R19 ;  /* 0x0000000504157c24 */ /* 0x000fe4000f8e0213 */
[----:B------:R-:W-:Y:S02]  /*83c0*/  IMAD R22, R22, UR4, R7 ;  /* 0x0000000416167c24 */ /* 0x000fe4000f8e0207 */
[----:B------:R-:W-:-:S03]  /*83d0*/  IMAD.MOV.U32 R4, RZ, RZ, 0x1 ;  /* 0x00000001ff047424 */ /* 0x000fc600078e00ff */
[----:B------:R-:W-:Y:S02]  /*83e0*/  SEL R19, R22, R21, !P0 ;  /* 0x0000001516137207 */ /* 0x000fe40004000000 */
[----:B------:R-:W-:-:S07]  /*83f0*/  SEL R21, R21, R22, !P0 ;  /* 0x0000001615157207 */ /* 0x000fce0004000000 */
.L_x_173:
[----:B------:R-:W-:Y:S05]  /*8400*/  BSYNC B1 ;  /* 0x0000000000017941 */ /* 0x000fea0003800000 */
.L_x_172:
[----:B------:R-:W-:-:S13]  /*8410*/  LOP3.LUT P0, RZ, R4, 0xff, RZ, 0xc0, !PT ;  /* 0x000000ff04ff7812 */ /* 0x000fda000780c0ff */
[----:B------:R-:W-:Y:S05]  /*8420*/  @P0 BRA `(.L_x_176) ;  /* 0xfffffff400380947 */ /* 0x000fea000383ffff */
[----:B------:R-:W-:Y:S05]  /*8430*/  BSYNC B0 ;  /* 0x0000000000007941 */ /* 0x000fea0003800000 */
.L_x_165:
[----:B------:R-:W-:-:S03]  /*8440*/  UMOV UR4, 0xffffffff ;  /* 0xffffffff00047882 */ /* 0x000fc60000000000 */
[----:B------:R-:W-:Y:S05]  /*8450*/  BRA.DIV UR4, `(.L_x_177) ;  /* 0x0000000a04107947 */ /* 0x000fea000b800000 */
[----:B------:R-:W-:-:S13]  /*8460*/  ELECT P6, URZ, PT ;  /* 0x00000000003f782f */ /* 0x000fda00038c0000 */
.L_x_198:
[----:B------:R-:W-:Y:S04]  /*8470*/  BSSY B0, `(.L_x_178) ;  /* 0x000006a000007945 */ /* 0x000fe80003800000 */
[----:B------:R-:W-:Y:S05]  /*8480*/  @!P6 BRA `(.L_x_179) ;  /* 0x0000000400a0e947 */ /* 0x000fea0003800000 */
[----:B------:R-:W-:-:S04]  /*8490*/  LOP3.LUT R18, R18, 0x2, RZ, 0xfc, !PT ;  /* 0x0000000212127812 */ /* 0x000fc800078efcff */
[----:B------:R-:W-:-:S13]  /*84a0*/  ISETP.NE.AND P0, PT, R18, 0x3, PT ;  /* 0x000000031200780c */ /* 0x000fda0003f05270 */
[----:B------:R-:W-:Y:S05]  /*84b0*/  @!P0 BRA `(.L_x_180) ;  /* 0x0000000000048947 */ /* 0x000fea0003800000 */
[----:B------:R-:W-:Y:S01]  /*84c0*/  BPT.TRAP 0x1 ;  /* 0x000000040000795c */ /* 0x000fe20000300000 */
.L_x_180:
[----:B------:R-:W0:Y:S01]  /*84d0*/  S2R R5, SR_CgaCtaId ;  /* 0x0000000000057919 */ /* 0x000e220000008800 */
[----:B------:R-:W-:Y:S02]  /*84e0*/  MOV R0, 0x400 ;  /* 0x0000040000007802 */ /* 0x000fe40000000f00 */
[----:B------:R-:W-:Y:S02]  /*84f0*/  SHF.L.U32 R2, R3, 0x1f, RZ ;  /* 0x0000001f03027819 */ /* 0x000fe400000006ff */
[----:B0-----:R-:W-:-:S05]  /*8500*/  LEA R5, R5, R0, 0x18 ;  /* 0x0000000005057211 */ /* 0x001fca00078ec0ff */
[----:B------:R-:W-:-:S04]  /*8510*/  VIADD R5, R5, 0x58 ;  /* 0x0000005805057836 */ /* 0x000fc80000000000 */
[C---:B------:R-:W-:Y:S02]  /*8520*/  IMAD R7, R8.reuse, 0x8, R5 ;  /* 0x0000000808077824 */ /* 0x040fe400078e0205 */
[----:B------:R-:W-:Y:S02]  /*8530*/  VIADD R8, R8, 0x1 ;  /* 0x0000000108087836 */ /* 0x000fe40000000000 */
[----:B------:R-:W0:Y:S03]  /*8540*/  SYNCS.PHASECHK.TRANS64.TRYWAIT P0, [R7+URZ], R2 ;  /* 0x00000002070075a7 */ /* 0x000e26000800017f */
[----:B------:R-:W-:-:S04]  /*8550*/  ISETP.NE.AND P1, PT, R8, 0xb, PT ;  /* 0x0000000b0800780c */ /* 0x000fc80003f25270 */
[----:B------:R-:W-:Y:S02]  /*8560*/  SEL R0, RZ, 0x1, P1 ;  /* 0x00000001ff007807 */ /* 0x000fe40000800000 */
[----:B------:R-:W-:Y:S02]  /*8570*/  SEL R8, R8, RZ, P1 ;  /* 0x000000ff08087207 */ /* 0x000fe40000800000 */
[----:B------:R-:W-:-:S03]  /*8580*/  LOP3.LUT R9, R3, R0, RZ, 0x3c, !PT ;  /* 0x0000000003097212 */ /* 0x000fc600078e3cff */
[----:B------:R-:W-:Y:S01]  /*8590*/  IMAD R6, R8, 0x8, R5 ;  /* 0x0000000808067824 */ /* 0x000fe200078e0205 */
[----:B------:R-:W-:Y:S01]  /*85a0*/  SHF.L.U32 R3, R9, 0x1f, RZ ;  /* 0x0000001f09037819 */ /* 0x000fe200000006ff */
[----:B0-----:R-:W-:Y:S06]  /*85b0*/  @!P0 BRA `(.L_x_181) ;  /* 0x0000000400d88947 */ /* 0x001fec0003800000 */
.L_x_199:
[----:B------:R-:W1:Y:S01]  /*85c0*/  SYNCS.PHASECHK.TRANS64.TRYWAIT P0, [R6+URZ], R3 ;  /* 0x00000003060075a7 */ /* 0x000e62000800017f */
[----:B------:R-:W-:-:S05]  /*85d0*/  VIADD R0, R8, 0x1 ;  /* 0x0000000108007836 */ /* 0x000fca0000000000 */
[----:B------:R-:W-:-:S04]  /*85e0*/  ISETP.NE.AND P1, PT, R0, 0xb, PT ;  /* 0x0000000b0000780c */ /* 0x000fc80003f25270 */
[----:B0-----:R-:W-:Y:S02]  /*85f0*/  SEL R2, RZ, 0x1, P1 ;  /* 0x00000001ff027807 */ /* 0x001fe40000800000 */
[----:B------:R-:W-:Y:S02]  /*8600*/  SEL R0, R0, RZ, P1 ;  /* 0x000000ff00007207 */ /* 0x000fe40000800000 */
[----:B------:R-:W-:-:S03]  /*8610*/  LOP3.LUT R9, R9, R2, RZ, 0x3c, !PT ;  /* 0x0000000209097212 */ /* 0x000fc600078e3cff */
[----:B------:R-:W-:Y:S01]  /*8620*/  IMAD R7, R0, 0x8, R5 ;  /* 0x0000000800077824 */ /* 0x000fe200078e0205 */
[----:B------:R-:W-:Y:S01]  /*8630*/  SHF.L.U32 R4, R9, 0x1f, RZ ;  /* 0x0000001f09047819 */ /* 0x000fe200000006ff */
[----:B-1----:R-:W-:Y:S06]  /*8640*/  @!P0 BRA `(.L_x_182) ;  /* 0x0000000400c88947 */ /* 0x002fec0003800000 */
.L_x_200:
[----:B------:R-:W1:Y:S01]  /*8650*/  SYNCS.PHASECHK.TRANS64.TRYWAIT P0, [R7+URZ], R4 ;  /* 0x00000004070075a7 */ /* 0x000e62000800017f */
[----:B------:R-:W-:-:S05]  /*8660*/  VIADD R0, R0, 0x1 ;  /* 0x0000000100007836 */ /* 0x000fca0000000000 */
[----:B------:R-:W-:-:S04]  /*8670*/  ISETP.NE.AND P1, PT, R0, 0xb, PT ;  /* 0x0000000b0000780c */ /* 0x000fc80003f25270 */
[----:B------:R-:W-:Y:S02]  /*8680*/  SEL R2, RZ, 0x1, P1 ;  /* 0x00000001ff027807 */ /* 0x000fe40000800000 */
[----:B------:R-:W-:Y:S02]  /*8690*/  SEL R0, R0, RZ, P1 ;  /* 0x000000ff00007207 */ /* 0x000fe40000800000 */
[----:B------:R-:W-:-:S03]  /*86a0*/  LOP3.LUT R9, R9, R2, RZ, 0x3c, !PT ;  /* 0x0000000209097212 */ /* 0x000fc600078e3cff */
[----:B0-----:R-:W-:Y:S01]  /*86b0*/  IMAD R6, R0, 0x8, R5 ;  /* 0x0000000800067824 */ /* 0x001fe200078e0205 */
[----:B------:R-:W-:Y:S01]  /*86c0*/  SHF.L.U32 R3, R9, 0x1f, RZ ;  /* 0x0000001f09037819 */ /* 0x000fe200000006ff */
[----:B-1----:R-:W-:Y:S06]  /*86d0*/  @!P0 BRA `(.L_x_183) ;  /* 0x0000000400b88947 */ /* 0x002fec0003800000 */
.L_x_201:
        /* <DEDUP_REMOVED lines=9> */
.L_x_202:
        /* <DEDUP_REMOVED lines=9> */
.L_x_203:
        /* <DEDUP_REMOVED lines=9> */
.L_x_204:
        /* <DEDUP_REMOVED lines=9> */
.L_x_205:
        /* <DEDUP_REMOVED lines=9> */
.L_x_206:
        /* <DEDUP_REMOVED lines=9> */
.L_x_207:
[----:B------:R-:W1:Y:S01]  /*8a40*/  SYNCS.PHASECHK.TRANS64.TRYWAIT P0, [R6+URZ], R3 ;  /* 0x00000003060075a7 */ /* 0x000e62000800017f */
[----:B------:R-:W-:-:S05]  /*8a50*/  VIADD R0, R0, 0x1 ;  /* 0x0000000100007836 */ /* 0x000fca0000000000 */
[----:B------:R-:W-:-:S04]  /*8a60*/  ISETP.NE.AND P1, PT, R0, 0xb, PT ;  /* 0x0000000b0000780c */ /* 0x000fc80003f25270 */
[----:B------:R-:W-:Y:S02]  /*8a70*/  SEL R2, RZ, 0x1, P1 ;  /* 0x00000001ff027807 */ /* 0x000fe40000800000 */
[----:B------:R-:W-:Y:S02]  /*8a80*/  SEL R0, R0, RZ, P1 ;  /* 0x000000ff00007207 */ /* 0x000fe40000800000 */
[----:B------:R-:W-:Y:S01]  /*8a90*/  LOP3.LUT R2, R9, R2, RZ, 0x3c, !PT ;  /* 0x0000000209027212 */ /* 0x000fe200078e3cff */
[----:B-1----:R-:W-:Y:S06]  /*8aa0*/  @!P0 BRA `(.L_x_190) ;  /* 0x0000000400508947 */ /* 0x002fec0003800000 */
.L_x_208:
[----:B------:R-:W-:Y:S01]  /*8ab0*/  IMAD R5, R0, 0x8, R5 ;  /* 0x0000000800057824 */ /* 0x000fe200078e0205 */
[----:B------:R-:W-:-:S07]  /*8ac0*/  SHF.L.U32 R0, R2, 0x1f, RZ ;  /* 0x0000001f02007819 */ /* 0x000fce00000006ff */
.L_x_191:
[----:B--2---:R2:W3:Y:S02]  /*8ad0*/  SYNCS.PHASECHK.TRANS64.TRYWAIT P0, [R5+URZ], R0 ;  /* 0x00000000050075a7 */ /* 0x0044e4000800017f */
[----:B---3--:R-:W-:Y:S05]  /*8ae0*/  @!P0 NANOSLEEP.SYNCS 0x989680 ;  /* 0x009896800000895d */ /* 0x008fea0003900000 */
[----:B------:R-:W3:Y:S02]  /*8af0*/  @!P0 SYNCS.PHASECHK.TRANS64 P0, [R5+URZ], R0 ;  /* 0x00000000050085a7 */ /* 0x000ee4000800007f */
[----:B---3--:R-:W-:Y:S05]  /*8b00*/  @!P0 BRA `(.L_x_191) ;  /* 0xfffffffc00f08947 */ /* 0x008fea000383ffff */
.L_x_179:
[----:B------:R-:W-:Y:S05]  /*8b10*/  BSYNC B0 ;  /* 0x0000000000007941 */ /* 0x000fea0003800000 */
.L_x_178:
[----:B------:R-:W-:Y:S05]  /*8b20*/  EXIT ;  /* 0x000000000000794d */ /* 0x000fea0003800000 */
.L_x_22:
[----:B-1----:R1:W2:Y:S02]  /*8b30*/  SYNCS.PHASECHK.TRANS64.TRYWAIT P1, [R3+URZ], R0 ;  /* 0x00000000030075a7 */ /* 0x0022a4000802017f */
[----:B--2---:R-:W-:Y:S05]  /*8b40*/  @!P1 NANOSLEEP.SYNCS 0x989680 ;  /* 0x009896800000995d */ /* 0x004fea0003900000 */
[----:B------:R-:W2:Y:S02]  /*8b50*/  @!P1 SYNCS.PHASECHK.TRANS64 P1, [R3+URZ], R0 ;  /* 0x00000000030095a7 */ /* 0x000ea4000802007f */
[----:B--2---:R-:W-:Y:S05]  /*8b60*/  @!P1 BRA `(.L_x_22) ;  /* 0xfffffffc00f09947 */ /* 0x004fea000383ffff */
[----:B------:R-:W-:Y:S05]  /*8b70*/  BRA `(.L_x_21) ;  /* 0xffffff8c003c7947 */ /* 0x000fea000383ffff */
.L_x_27:
[----:B-1----:R1:W2:Y:S02]  /*8b80*/  SYNCS.PHASECHK.TRANS64.TRYWAIT P1, [R5+URZ], R4 ;  /* 0x00000004050075a7 */ /* 0x0022a4000802017f */
[----:B--2---:R-:W-:Y:S05]  /*8b90*/  @!P1 NANOSLEEP.SYNCS 0x989680 ;  /* 0x009896800000995d */ /* 0x004fea0003900000 */
[----:B------:R-:W2:Y:S02]  /*8ba0*/  @!P1 SYNCS.PHASECHK.TRANS64 P1, [R5+URZ], R4 ;  /* 0x00000004050095a7 */ /* 0x000ea4000802007f */
[----:B--2---:R-:W-:Y:S05]  /*8bb0*/  @!P1 BRA `(.L_x_27) ;  /* 0xfffffffc00f09947 */ /* 0x004fea000383ffff */
[----:B------:R-:W-:Y:S05]  /*8bc0*/  BRA `(.L_x_26) ;  /* 0xffffff9000107947 */ /* 0x000fea000383ffff */
.L_x_166:
[----:B------:R-:W-:Y:S01]  /*8bd0*/  BSSY B1, `(.L_x_192) ;  /* 0x0000006000017945 */ /* 0x000fe20003800000 */
[----:B------:R-:W-:-:S07]  /*8be0*/  IMAD.MOV.U32 R15, RZ, RZ, -0x1 ;  /* 0xffffffffff0f7424 */ /* 0x000fce00078e00ff */
[----:B------:R-:W-:Y:S05]  /*8bf0*/  WARPSYNC.COLLECTIVE R15, `(.L_x_193) ;  /* 0x000000000f0c7348 */ /* 0x000fea0003c00000 */
[----:B------:R-:W-:Y:S02]  /*8c00*/  ELECT P6, UR62, PT ;  /* 0x00000000003e782f */ /* 0x000fe400038c0000 */
[----:B------:R-:W-:Y:S01]  /*8c10*/  MOV R14, UR62 ;  /* 0x0000003e000e7c02 */ /* 0x000fe20008000f00 */
[----:B------:R-:W-:Y:S10]  /*8c20*/  ENDCOLLECTIVE ;  /* 0x000000000000791b */ /* 0x000ff40003800000 */
.L_x_193:
[----:B------:R-:W-:Y:S05]  /*8c30*/  BSYNC B1 ;  /* 0x0000000000017941 */ /* 0x000fea0003800000 */
.L_x_192:
[----:B------:R-:W-:Y:S05]  /*8c40*/  BRA `(.L_x_194) ;  /* 0xffffffec003c7947 */ /* 0x000fea000383ffff */
.L_x_169:
[----:B-1----:R1:W2:Y:S02]  /*8c50*/  SYNCS.PHASECHK.TRANS64.TRYWAIT P0, [R23+URZ+0x58], R14 ;  /* 0x0000580e170075a7 */ /* 0x0022a4000800017f */
[----:B--2---:R-:W-:Y:S05]  /*8c60*/  @!P0 NANOSLEEP.SYNCS 0x989680 ;  /* 0x009896800000895d */ /* 0x004fea0003900000 */
[----:B------:R-:W2:Y:S02]  /*8c70*/  @!P0 SYNCS.PHASECHK.TRANS64 P0, [R23+URZ+0x58], R14 ;  /* 0x0000580e170085a7 */ /* 0x000ea4000800007f */
[----:B--2---:R-:W-:Y:S05]  /*8c80*/  @!P0 BRA `(.L_x_169) ;  /* 0xfffffffc00f08947 */ /* 0x004fea000383ffff */
[----:B------:R-:W-:Y:S05]  /*8c90*/  BRA `(.L_x_195) ;  /* 0xffffffec007c7947 */ /* 0x000fea000383ffff */
.L_x_177:
[----:B------:R-:W-:Y:S01]  /*8ca0*/  BSSY B0, `(.L_x_196) ;  /* 0x0000006000007945 */ /* 0x000fe20003800000 */
[----:B------:R-:W-:-:S07]  /*8cb0*/  IMAD.MOV.U32 R15, RZ, RZ, -0x1 ;  /* 0xffffffffff0f7424 */ /* 0x000fce00078e00ff */
[----:B------:R-:W-:Y:S05]  /*8cc0*/  WARPSYNC.COLLECTIVE R15, `(.L_x_197) ;  /* 0x000000000f0c7348 */ /* 0x000fea0003c00000 */
[----:B------:R-:W-:Y:S02]  /*8cd0*/  ELECT P6, UR62, PT ;  /* 0x00000000003e782f */ /* 0x000fe400038c0000 */
[----:B------:R-:W-:Y:S01]  /*8ce0*/  MOV R14, UR62 ;  /* 0x0000003e000e7c02 */ /* 0x000fe20008000f00 */
[----:B------:R-:W-:Y:S10]  /*8cf0*/  ENDCOLLECTIVE ;  /* 0x000000000000791b */ /* 0x000ff40003800000 */
.L_x_197:
[----:B------:R-:W-:Y:S05]  /*8d00*/  BSYNC B0 ;  /* 0x0000000000007941 */ /* 0x000fea0003800000 */
.L_x_196:
[----:B------:R-:W-:Y:S05]  /*8d10*/  BRA `(.L_x_198) ;  /* 0xfffffff400d47947 */ /* 0x000fea000383ffff */
.L_x_181:
[----:B0-----:R0:W1:Y:S02]  /*8d20*/  SYNCS.PHASECHK.TRANS64.TRYWAIT P0, [R7+URZ], R2 ;  /* 0x00000002070075a7 */ /* 0x001064000800017f */
[----:B-1----:R-:W-:Y:S05]  /*8d30*/  @!P0 NANOSLEEP.SYNCS 0x989680 ;  /* 0x009896800000895d */ /* 0x002fea0003900000 */
[----:B------:R-:W1:Y:S02]  /*8d40*/  @!P0 SYNCS.PHASECHK.TRANS64 P0, [R7+URZ], R2 ;  /* 0x00000002070085a7 */ /* 0x000e64000800007f */
[----:B-1----:R-:W-:Y:S05]  /*8d50*/  @!P0 BRA `(.L_x_181) ;  /* 0xfffffffc00f08947 */ /* 0x002fea000383ffff */
[----:B------:R-:W-:Y:S05]  /*8d60*/  BRA `(.L_x_199) ;  /* 0xfffffff800147947 */ /* 0x000fea000383ffff */
.L_x_182:
[----:B0-----:R0:W1:Y:S02]  /*8d70*/  SYNCS.PHASECHK.TRANS64.TRYWAIT P0, [R6+URZ], R3 ;  /* 0x00000003060075a7 */ /* 0x001064000800017f */
[----:B-1----:R-:W-:Y:S05]  /*8d80*/  @!P0 NANOSLEEP.SYNCS 0x989680 ;  /* 0x009896800000895d */ /* 0x002fea0003900000 */
[----:B------:R-:W1:Y:S02]  /*8d90*/  @!P0 SYNCS.PHASECHK.TRANS64 P0, [R6+URZ], R3 ;  /* 0x00000003060085a7 */ /* 0x000e64000800007f */
[----:B-1----:R-:W-:Y:S05]  /*8da0*/  @!P0 BRA `(.L_x_182) ;  /* 0xfffffffc00f08947 */ /* 0x002fea000383ffff */
[----:B------:R-:W-:Y:S05]  /*8db0*/  BRA `(.L_x_200) ;  /* 0xfffffff800247947 */ /* 0x000fea000383ffff */
.L_x_183:
[----:B0-----:R0:W1:Y:S02]  /*8dc0*/  SYNCS.PHASECHK.TRANS64.TRYWAIT P0, [R7+URZ], R4 ;  /* 0x00000004070075a7 */ /* 0x001064000800017f */
[----:B-1----:R-:W-:Y:S05]  /*8dd0*/  @!P0 NANOSLEEP.SYNCS 0x989680 ;  /* 0x009896800000895d */ /* 0x002fea0003900000 */
[----:B------:R-:W1:Y:S02]  /*8de0*/  @!P0 SYNCS.PHASECHK.TRANS64 P0, [R7+URZ], R4 ;  /* 0x00000004070085a7 */ /* 0x000e64000800007f */
[----:B-1----:R-:W-:Y:S05]  /*8df0*/  @!P0 BRA `(.L_x_183) ;  /* 0xfffffffc00f08947 */ /* 0x002fea000383ffff */
[----:B------:R-:W-:Y:S05]  /*8e00*/  BRA `(.L_x_201) ;  /* 0xfffffff800347947 */ /* 0x000fea000383ffff */
.L_x_184:
[----:B0-----:R0:W1:Y:S02]  /*8e10*/  SYNCS.PHASECHK.TRANS64.TRYWAIT P0, [R6+URZ], R3 ;  /* 0x00000003060075a7 */ /* 0x001064000800017f */
[----:B-1----:R-:W-:Y:S05]  /*8e20*/  @!P0 NANOSLEEP.SYNCS 0x989680 ;  /* 0x009896800000895d */ /* 0x002fea0003900000 */
[----:B------:R-:W1:Y:S02]  /*8e30*/  @!P0 SYNCS.PHASECHK.TRANS64 P0, [R6+URZ], R3 ;  /* 0x00000003060085a7 */ /* 0x000e64000800007f */
[----:B-1----:R-:W-:Y:S05]  /*8e40*/  @!P0 BRA `(.L_x_184) ;  /* 0xfffffffc00f08947 */ /* 0x002fea000383ffff */
[----:B------:R-:W-:Y:S05]  /*8e50*/  BRA `(.L_x_202) ;  /* 0xfffffff800447947 */ /* 0x000fea000383ffff */
.L_x_185:
[----:B0-----:R0:W1:Y:S02]  /*8e60*/  SYNCS.PHASECHK.TRANS64.TRYWAIT P0, [R7+URZ], R4 ;  /* 0x00000004070075a7 */ /* 0x001064000800017f */
[----:B-1----:R-:W-:Y:S05]  /*8e70*/  @!P0 NANOSLEEP.SYNCS 0x989680 ;  /* 0x009896800000895d */ /* 0x002fea0003900000 */
[----:B------:R-:W1:Y:S02]  /*8e80*/  @!P0 SYNCS.PHASECHK.TRANS64 P0, [R7+URZ], R4 ;  /* 0x00000004070085a7 */ /* 0x000e64000800007f */
[----:B-1----:R-:W-:Y:S05]  /*8e90*/  @!P0 BRA `(.L_x_185) ;  /* 0xfffffffc00f08947 */ /* 0x002fea000383ffff */
[----:B------:R-:W-:Y:S05]  /*8ea0*/  BRA `(.L_x_203) ;  /* 0xfffffff800547947 */ /* 0x000fea000383ffff */
.L_x_186:
[----:B0-----:R0:W1:Y:S02]  /*8eb0*/  SYNCS.PHASECHK.TRANS64.TRYWAIT P0, [R6+URZ], R3 ;  /* 0x00000003060075a7 */ /* 0x001064000800017f */
[----:B-1----:R-:W-:Y:S05]  /*8ec0*/  @!P0 NANOSLEEP.SYNCS 0x989680 ;  /* 0x009896800000895d */ /* 0x002fea0003900000 */
[----:B------:R-:W1:Y:S02]  /*8ed0*/  @!P0 SYNCS.PHASECHK.TRANS64 P0, [R6+URZ], R3 ;  /* 0x00000003060085a7 */ /* 0x000e64000800007f */
[----:B-1----:R-:W-:Y:S05]  /*8ee0*/  @!P0 BRA `(.L_x_186) ;  /* 0xfffffffc00f08947 */ /* 0x002fea000383ffff */
[----:B------:R-:W-:Y:S05]  /*8ef0*/  BRA `(.L_x_204) ;  /* 0xfffffff800647947 */ /* 0x000fea000383ffff */
.L_x_187:
[----:B0-----:R0:W1:Y:S02]  /*8f00*/  SYNCS.PHASECHK.TRANS64.TRYWAIT P0, [R7+URZ], R4 ;  /* 0x00000004070075a7 */ /* 0x001064000800017f */
[----:B-1----:R-:W-:Y:S05]  /*8f10*/  @!P0 NANOSLEEP.SYNCS 0x989680 ;  /* 0x009896800000895d */ /* 0x002fea0003900000 */
[----:B------:R-:W1:Y:S02]  /*8f20*/  @!P0 SYNCS.PHASECHK.TRANS64 P0, [R7+URZ], R4 ;  /* 0x00000004070085a7 */ /* 0x000e64000800007f */
[----:B-1----:R-:W-:Y:S05]  /*8f30*/  @!P0 BRA `(.L_x_187) ;  /* 0xfffffffc00f08947 */ /* 0x002fea000383ffff */
[----:B------:R-:W-:Y:S05]  /*8f40*/  BRA `(.L_x_205) ;  /* 0xfffffff800747947 */ /* 0x000fea000383ffff */
.L_x_188:
[----:B0-----:R0:W1:Y:S02]  /*8f50*/  SYNCS.PHASECHK.TRANS64.TRYWAIT P0, [R6+URZ], R3 ;  /* 0x00000003060075a7 */ /* 0x001064000800017f */
[----:B-1----:R-:W-:Y:S05]  /*8f60*/  @!P0 NANOSLEEP.SYNCS 0x989680 ;  /* 0x009896800000895d */ /* 0x002fea0003900000 */
[----:B------:R-:W1:Y:S02]  /*8f70*/  @!P0 SYNCS.PHASECHK.TRANS64 P0, [R6+URZ], R3 ;  /* 0x00000003060085a7 */ /* 0x000e64000800007f */
[----:B-1----:R-:W-:Y:S05]  /*8f80*/  @!P0 BRA `(.L_x_188) ;  /* 0xfffffffc00f08947 */ /* 0x002fea000383ffff */
[----:B------:R-:W-:Y:S05]  /*8f90*/  BRA `(.L_x_206) ;  /* 0xfffffff800847947 */ /* 0x000fea000383ffff */
.L_x_189:
[----:B0-----:R0:W1:Y:S02]  /*8fa0*/  SYNCS.PHASECHK.TRANS64.TRYWAIT P0, [R7+URZ], R4 ;  /* 0x00000004070075a7 */ /* 0x001064000800017f */
[----:B-1----:R-:W-:Y:S05]  /*8fb0*/  @!P0 NANOSLEEP.SYNCS 0x989680 ;  /* 0x009896800000895d */ /* 0x002fea0003900000 */
[----:B------:R-:W1:Y:S02]  /*8fc0*/  @!P0 SYNCS.PHASECHK.TRANS64 P0, [R7+URZ], R4 ;  /* 0x00000004070085a7 */ /* 0x000e64000800007f */
[----:B-1----:R-:W-:Y:S05]  /*8fd0*/  @!P0 BRA `(.L_x_189) ;  /* 0xfffffffc00f08947 */ /* 0x002fea000383ffff */
[----:B------:R-:W-:Y:S05]  /*8fe0*/  BRA `(.L_x_207) ;  /* 0xfffffff800947947 */ /* 0x000fea000383ffff */
.L_x_190:
[----:B-1----:R1:W2:Y:S02]  /*8ff0*/  SYNCS.PHASECHK.TRANS64.TRYWAIT P0, [R6+URZ], R3 ;  /* 0x00000003060075a7 */ /* 0x0022a4000800017f */
[----:B--2---:R-:W-:Y:S05]  /*9000*/  @!P0 NANOSLEEP.SYNCS 0x989680 ;  /* 0x009896800000895d */ /* 0x004fea0003900000 */
[----:B------:R-:W2:Y:S02]  /*9010*/  @!P0 SYNCS.PHASECHK.TRANS64 P0, [R6+URZ], R3 ;  /* 0x00000003060085a7 */ /* 0x000ea4000800007f */
[----:B--2---:R-:W-:Y:S05]  /*9020*/  @!P0 BRA `(.L_x_190) ;  /* 0xfffffffc00f08947 */ /* 0x004fea000383ffff */
[----:B------:R-:W-:Y:S05]  /*9030*/  BRA `(.L_x_208) ;  /* 0xfffffff8009c7947 */ /* 0x000fea000383ffff */
.L_x_209:
[----:B------:R-:W-:-:S00]  /*9040*/  BRA `(.L_x_209) ;  /* 0xfffffffc00fc7947 */ /* 0x000fc0000383ffff */
[----:B------:R-:W-:-:S00]  /*9050*/  NOP ;  /* 0x0000000000007918 */ /* 0x000fc00000000000 */
        /* <DEDUP_REMOVED lines=10> */
.L_x_210:


//--------------------- .nv.global.init           --------------------------
	.section	.nv.global.init,"aw",@progbits
.nv.global.init:
	.type		$str$22,@object
	.size		$str$22,($str$23 - $str$22)
$str$22:
        /*0000*/ 	.byte	0x6b, 0x5f, 0x74, 0x69, 0x6c, 0x65, 0x5f, 0x63, 0x6f, 0x75, 0x6e, 0x74, 0x20, 0x3e, 0x3d, 0x20
        /*0010*/ 	.byte	0x31, 0x00
	.type		$str$23,@object
	.size		$str$23,(__unnamed_1 - $str$23)
$str$23:
        /*0012*/ 	.byte	0x2f, 0x74, 0x6d, 0x70, 0x2f, 0x63, 0x75, 0x74, 0x6c, 0x61, 0x73, 0x73, 0x5f, 0x73, 0x77, 0x65
        /*0022*/ 	.byte	0x65, 0x70, 0x5f, 0x73, 0x72, 0x63, 0x2f, 0x69, 0x6e, 0x63, 0x6c, 0x75, 0x64, 0x65, 0x2f, 0x63
        /*0032*/ 	.byte	0x75, 0x74, 0x6c, 0x61, 0x73, 0x73, 0x2f, 0x67, 0x65, 0x6d, 0x6d, 0x2f, 0x63, 0x6f, 0x6c, 0x6c
        /*0042*/ 	.byte	0x65, 0x63, 0x74, 0x69, 0x76, 0x65, 0x2f, 0x73, 0x6d, 0x39, 0x30, 0x5f, 0x6d, 0x6d, 0x61, 0x5f
        /*0052*/ 	.byte	0x74, 0x6d, 0x61, 0x5f, 0x67, 0x6d, 0x6d, 0x61, 0x5f, 0x73, 0x73, 0x5f, 0x77, 0x61, 0x72, 0x70
        /*0062*/ 	.byte	0x73, 0x70, 0x65, 0x63, 0x69, 0x61, 0x6c, 0x69, 0x7a, 0x65, 0x64, 0x2e, 0x68, 0x70, 0x70, 0x00
	.type		__unnamed_1,@object
	.size		__unnamed_1,(.L_0 - __unnamed_1)
__unnamed_1:
        /*0072*/ 	.byte	0x76, 0x6f, 0x69, 0x64, 0x20, 0x63, 0x75, 0x74, 0x6c, 0x61, 0x73, 0x73, 0x3a, 0x3a, 0x67, 0x65
        /* <DEDUP_REMOVED lines=180> */
        /*0bc2*/ 	.byte	0x74, 0x79, 0x5d, 0x00
.L_0:


//--------------------- .nv.shared._ZN7cutlass13device_kernelINS_4gemm6kernel13GemmUniversalIN4cute5tupleIJiiiiEEENS1_10collective13CollectiveMmaINS1_34MainloopSm90TmaGmmaWarpSpecializedILi11ENS5_IJNS4_1CILi1EEENSA_ILi8EEESB_EEENS1_35KernelTmaWarpSpecializedCooperativeEEENS5_IJNSA_ILi256EEENSA_ILi64EEENSA_ILi32EEEEEENS_6half_tENS5_IJlSB_lEEESK_SL_NS4_8TiledMMAINS4_8MMA_AtomIJNS4_4SM904GMMA25MMA_64x64x16_F32F16F16_SSILNSP_5MajorE0ELSR_0ELNSP_7ScaleInE1ELSS_1EEEEEENS4_6LayoutINS5_IJNSA_ILi2EEESB_SB_EEENS5_IJSB_NSA_ILi0EEESY_EEEEENS5_IJNS4_10UnderscoreES11_S11_EEEEENS4_23SM90_TMA_LOAD_MULTICASTENS4_14ComposedLayoutINS4_7SwizzleILi2ELi4ELi3EEENS4_18smem_ptr_flag_bitsILi16EEENSV_INS5_IJSC_SI_EEENS5_IJSI_SB_EEEEEEEvNS4_8identityENS4_13SM90_TMA_LOADES1D_vS1E_EENS_8epilogue10collective6detail29Sm90TmaWarpSpecializedAdapterINS1I_15DefaultEpilogueISK_SL_SL_NS1H_6thread17LinearCombinationISK_Li1EffLNS1M_9ScaleType4KindE0ELNS_15FloatRoundStyleE2ESK_EENS1_15EpilogueDefaultEEEEEvvEEEEvNT_6ParamsE --------------------------
	.section	.nv.shared._ZN7cutlass13device_kernelINS_4gemm6kernel13GemmUniversalIN4cute5tupleIJiiiiEEENS1_10collective13CollectiveMmaINS1_34MainloopSm90TmaGmmaWarpSpecializedILi11ENS5_IJNS4_1CILi1EEENSA_ILi8EEESB_EEENS1_35KernelTmaWarpSpecializedCooperativeEEENS5_IJNSA_ILi256EEENSA_ILi64EEENSA_ILi32EEEEEENS_6half_tENS5_IJlSB_lEEESK_SL_NS4_8TiledMMAINS4_8MMA_AtomIJNS4_4SM904GMMA25MMA_64x64x16_F32F16F16_SSILNSP_5MajorE0ELSR_0ELNSP_7ScaleInE1ELSS_1EEEEEENS4_6LayoutINS5_IJNSA_ILi2EEESB_SB_EEENS5_IJSB_NSA_ILi0EEESY_EEEEENS5_IJNS4_10UnderscoreES11_S11_EEEEENS4_23SM90_TMA_LOAD_MULTICASTENS4_14ComposedLayoutINS4_7SwizzleILi2ELi4ELi3EEENS4_18smem_ptr_flag_bitsILi16EEENSV_INS5_IJSC_SI_EEENS5_IJSI_SB_EEEEEEEvNS4_8identityENS4_13SM90_TMA_LOADES1D_vS1E_EENS_8epilogue10collective6detail29Sm90TmaWarpSpecializedAdapterINS1I_15DefaultEpilogueISK_SL_SL_NS1H_6thread17LinearCombinationISK_Li1EffLNS1M_9ScaleType4KindE0ELNS_15FloatRoundStyleE2ESK_EENS1_15EpilogueDefaultEEEEEvvEEEEvNT_6ParamsE,"aw",@nobits
	.sectionflags	@""
	.align	16
	.zero		1024


//--------------------- .nv.shared.reserved.0     --------------------------
	.section	.nv.shared.reserved.0,"aw",@nobits
	.weak		__nv_reservedSMEM_offset_0_alias
	.size		__nv_reservedSMEM_offset_0_alias, 0, 0
	.other		__nv_reservedSMEM_offset_0_alias,@"STO_CUDA_RESERVED_SHARED STV_DEFAULT"
__nv_reservedSMEM_offset_0_alias:
	.zero		0


//--------------------- .nv.global                --------------------------
	.section	.nv.global,"aw",@nobits
.nv.global:
	.type		_ZN40_INTERNAL_4dcb1851_4_k_cu_7c214135_322174cute1_E,@object
	.size		_ZN40_INTERNAL_4dcb1851_4_k_cu_7c214135_322174cute1_E,(_ZN40_INTERNAL_4dcb1851_4_k_cu_7c214135_322174cuda3std3__45__cpo6cbeginE - _ZN40_INTERNAL_4dcb1851_4_k_cu_7c214135_322174cute1_E)
_ZN40_INTERNAL_4dcb1851_4_k_cu_7c214135_322174cute1_E:
	.zero		1
	.type		_ZN40_INTERNAL_4dcb1851_4_k_cu_7c214135_322174cuda3std3__45__cpo6cbeginE,@object
	.size		_ZN40_INTERNAL_4dcb1851_4_k_cu_7c214135_322174cuda3std3__45__cpo6cbeginE,(_ZN40_INTERNAL_4dcb1851_4_k_cu_7c214135_322174cuda3std3__48in_placeE - _ZN40_INTERNAL_4dcb1851_4_k_cu_7c214135_322174cuda3std3__45__cpo6cbeginE)
_ZN40_INTERNAL_4dcb1851_4_k_cu_7c214135_322174cuda3std3__45__cpo6cbeginE:
	.zero		1
	.type		_ZN40_INTERNAL_4dcb1851_4_k_cu_7c214135_322174cuda3std3__48in_placeE,@object
	.size		_ZN40_INTERNAL_4dcb1851_4_k_cu_7c214135_322174cuda3std3__48in_placeE,(_ZN40_INTERNAL_4dcb1851_4_k_cu_7c214135_322174cuda3std6ranges3__45__cpo9iter_moveE - _ZN40_INTERNAL_4dcb1851_4_k_cu_7c214135_322174cuda3std3__48in_placeE)
_ZN40_INTERNAL_4dcb1851_4_k_cu_7c214135_322174cuda3std3__48in_placeE:
	.zero		1
	.type		_ZN40_INTERNAL_4dcb1851_4_k_cu_7c214135_322174cuda3std6ranges3__45__cpo9iter_moveE,@object
	.size		_ZN40_INTERNAL_4dcb1851_4_k_cu_7c214135_322174cuda3std6ranges3__45__cpo9iter_moveE,(_ZN40_INTERNAL_4dcb1851_4_k_cu_7c214135_322174cuda3std3__45__cpo5beginE - _ZN40_INTERNAL_4dcb1851_4_k_cu_7c214135_322174cuda3std6ranges3__45__cpo9iter_moveE)
_ZN40_INTERNAL_4dcb1851_4_k_cu_7c214135_322174cuda3std6ranges3__45__cpo9iter_moveE:
	.zero		1
	.type		_ZN40_INTERNAL_4dcb1851_4_k_cu_7c214135_322174cuda3std3__45__cpo5beginE,@object
	.size		_ZN40_INTERNAL_4dcb1851_4_k_cu_7c214135_322174cuda3std3__45__cpo5beginE,(_ZN40_INTERNAL_4dcb1851_4_k_cu_7c214135_322174cuda3std3__442_GLOBAL__N__4dcb1851_4_k_cu_7c214135_322176ignoreE - _ZN40_INTERNAL_4dcb1851_4_k_cu_7c214135_322174cuda3std3__45__cpo5beginE)
_ZN40_INTERNAL_4dcb1851_4_k_cu_7c214135_322174cuda3std3__45__cpo5beginE:
	.zero		1
	.type		_ZN40_INTERNAL_4dcb1851_4_k_cu_7c214135_322174cuda3std3__442_GLOBAL__N__4dcb1851_4_k_cu_7c214135_322176ignoreE,@object
	.size		_ZN40_INTERNAL_4dcb1851_4_k_cu_7c214135_322174cuda3std3__442_GLOBAL__N__4dcb1851_4_k_cu_7c214135_322176ignoreE,(_ZN40_INTERNAL_4dcb1851_4_k_cu_7c214135_322174cute7productE - _ZN40_INTERNAL_4dcb1851_4_k_cu_7c214135_322174cuda3std3__442_GLOBAL__N__4dcb1851_4_k_cu_7c214135_322176ignoreE)
_ZN40_INTERNAL_4dcb1851_4_k_cu_7c214135_322174cuda3std3__442_GLOBAL__N__4dcb1851_4_k_cu_7c214135_322176ignoreE:
	.zero		1
	.type		_ZN40_INTERNAL_4dcb1851_4_k_cu_7c214135_322174cute7productE,@object
	.size		_ZN40_INTERNAL_4dcb1851_4_k_cu_7c214135_322174cute7productE,(_ZN40_INTERNAL_4dcb1851_4_k_cu_7c214135_322174cuda3std3__45__cpo3endE - _ZN40_INTERNAL_4dcb1851_4_k_cu_7c214135_322174cute7productE)
_ZN40_INTERNAL_4dcb1851_4_k_cu_7c214135_322174cute7productE:
	.zero		1
	.type		_ZN40_INTERNAL_4dcb1851_4_k_cu_7c214135_322174cuda3std3__45__cpo3endE,@object
	.size		_ZN40_INTERNAL_4dcb1851_4_k_cu_7c214135_322174cuda3std3__45__cpo3endE,(_ZN40_INTERNAL_4dcb1851_4_k_cu_7c214135_322174cuda3std3__419piecewise_constructE - _ZN40_INTERNAL_4dcb1851_4_k_cu_7c214135_322174cuda3std3__45__cpo3endE)
_ZN40_INTERNAL_4dcb1851_4_k_cu_7c214135_322174cuda3std3__45__cpo3endE:
	.zero		1
	.type		_ZN40_INTERNAL_4dcb1851_4_k_cu_7c214135_322174cuda3std3__419piecewise_constructE,@object
	.size		_ZN40_INTERNAL_4dcb1851_4_k_cu_7c214135_322174cuda3std3__419piecewise_constructE,(_ZN40_INTERNAL_4dcb1851_4_k_cu_7c214135_322174cuda3std3__45__cpo4cendE - _ZN40_INTERNAL_4dcb1851_4_k_cu_7c214135_322174cuda3std3__419piecewise_constructE)
_ZN40_INTERNAL_4dcb1851_4_k_cu_7c214135_322174cuda3std3__419piecewise_constructE:
	.zero		1
	.type		_ZN40_INTERNAL_4dcb1851_4_k_cu_7c214135_322174cuda3std3__45__cpo4cendE,@object
	.size		_ZN40_INTERNAL_4dcb1851_4_k_cu_7c214135_322174cuda3std3__45__cpo4cendE,(_ZN40_INTERNAL_4dcb1851_4_k_cu_7c214135_322174cuda3std6ranges3__45__cpo4swapE - _ZN40_INTERNAL_4dcb1851_4_k_cu_7c214135_322174cuda3std3__45__cpo4cendE)
_ZN40_INTERNAL_4dcb1851_4_k_cu_7c214135_322174cuda3std3__45__cpo4cendE:
	.zero		1
	.type		_ZN40_INTERNAL_4dcb1851_4_k_cu_7c214135_322174cuda3std6ranges3__45__cpo4swapE,@object
	.size		_ZN40_INTERNAL_4dcb1851_4_k_cu_7c214135_322174cuda3std6ranges3__45__cpo4swapE,(.L_8 - _ZN40_INTERNAL_4dcb1851_4_k_cu_7c214135_322174cuda3std6ranges3__45__cpo4swapE)
_ZN40_INTERNAL_4dcb1851_4_k_cu_7c214135_322174cuda3std6ranges3__45__cpo4swapE:
	.zero		1
.L_8:


//--------------------- .nv.constant0._ZN7cutlass13device_kernelINS_4gemm6kernel13GemmUniversalIN4cute5tupleIJiiiiEEENS1_10collective13CollectiveMmaINS1_34MainloopSm90TmaGmmaWarpSpecializedILi11ENS5_IJNS4_1CILi1EEENSA_ILi8EEESB_EEENS1_35KernelTmaWarpSpecializedCooperativeEEENS5_IJNSA_ILi256EEENSA_ILi64EEENSA_ILi32EEEEEENS_6half_tENS5_IJlSB_lEEESK_SL_NS4_8TiledMMAINS4_8MMA_AtomIJNS4_4SM904GMMA25MMA_64x64x16_F32F16F16_SSILNSP_5MajorE0ELSR_0ELNSP_7ScaleInE1ELSS_1EEEEEENS4_6LayoutINS5_IJNSA_ILi2EEESB_SB_EEENS5_IJSB_NSA_ILi0EEESY_EEEEENS5_IJNS4_10UnderscoreES11_S11_EEEEENS4_23SM90_TMA_LOAD_MULTICASTENS4_14ComposedLayoutINS4_7SwizzleILi2ELi4ELi3EEENS4_18smem_ptr_flag_bitsILi16EEENSV_INS5_IJSC_SI_EEENS5_IJSI_SB_EEEEEEEvNS4_8identityENS4_13SM90_TMA_LOADES1D_vS1E_EENS_8epilogue10collective6detail29Sm90TmaWarpSpecializedAdapterINS1I_15DefaultEpilogueISK_SL_SL_NS1H_6thread17LinearCombinationISK_Li1EffLNS1M_9ScaleType4KindE0ELNS_15FloatRoundStyleE2ESK_EENS1_15EpilogueDefaultEEEEEvvEEEEvNT_6ParamsE --------------------------
	.section	.nv.constant0._ZN7cutlass13device_kernelINS_4gemm6kernel13GemmUniversalIN4cute5tupleIJiiiiEEENS1_10collective13CollectiveMmaINS1_34MainloopSm90TmaGmmaWarpSpecializedILi11ENS5_IJNS4_1CILi1EEENSA_ILi8EEESB_EEENS1_35KernelTmaWarpSpecializedCooperativeEEENS5_IJNSA_ILi256EEENSA_ILi64EEENSA_ILi32EEEEEENS_6half_tENS5_IJlSB_lEEESK_SL_NS4_8TiledMMAINS4_8MMA_AtomIJNS4_4SM904GMMA25MMA_64x64x16_F32F16F16_SSILNSP_5MajorE0ELSR_0ELNSP_7ScaleInE1ELSS_1EEEEEENS4_6LayoutINS5_IJNSA_ILi2EEESB_SB_EEENS5_IJSB_NSA_ILi0EEESY_EEEEENS5_IJNS4_10UnderscoreES11_S11_EEEEENS4_23SM90_TMA_LOAD_MULTICASTENS4_14ComposedLayoutINS4_7SwizzleILi2ELi4ELi3EEENS4_18smem_ptr_flag_bitsILi16EEENSV_INS5_IJSC_SI_EEENS5_IJSI_SB_EEEEEEEvNS4_8identityENS4_13SM90_TMA_LOADES1D_vS1E_EENS_8epilogue10collective6detail29Sm90TmaWarpSpecializedAdapterINS1I_15DefaultEpilogueISK_SL_SL_NS1H_6thread17LinearCombinationISK_Li1EffLNS1M_9ScaleType4KindE0ELNS_15FloatRoundStyleE2ESK_EENS1_15EpilogueDefaultEEEEEvvEEEEvNT_6ParamsE,"a",@progbits
	.sectionflags	@""
	.align	4
.nv.constant0._ZN7cutlass13device_kernelINS_4gemm6kernel13GemmUniversalIN4cute5tupleIJiiiiEEENS1_10collective13CollectiveMmaINS1_34MainloopSm90TmaGmmaWarpSpecializedILi11ENS5_IJNS4_1CILi1EEENSA_ILi8EEESB_EEENS1_35KernelTmaWarpSpecializedCooperativeEEENS5_IJNSA_ILi256EEENSA_ILi64EEENSA_ILi32EEEEEENS_6half_tENS5_IJlSB_lEEESK_SL_NS4_8TiledMMAINS4_8MMA_AtomIJNS4_4SM904GMMA25MMA_64x64x16_F32F16F16_SSILNSP_5MajorE0ELSR_0ELNSP_7ScaleInE1ELSS_1EEEEEENS4_6LayoutINS5_IJNSA_ILi2EEESB_SB_EEENS5_IJSB_NSA_ILi0EEESY_EEEEENS5_IJNS4_10UnderscoreES11_S11_EEEEENS4_23SM90_TMA_LOAD_MULTICASTENS4_14ComposedLayoutINS4_7SwizzleILi2ELi4ELi3EEENS4_18smem_ptr_flag_bitsILi16EEENSV_INS5_IJSC_SI_EEENS5_IJSI_SB_EEEEEEEvNS4_8identityENS4_13SM90_TMA_LOADES1D_vS1E_EENS_8epilogue10collective6detail29Sm90TmaWarpSpecializedAdapterINS1I_15DefaultEpilogueISK_SL_SL_NS1H_6thread17LinearCombinationISK_Li1EffLNS1M_9ScaleType4KindE0ELNS_15FloatRoundStyleE2ESK_EENS1_15EpilogueDefaultEEEEEvvEEEEvNT_6ParamsE:
	.zero		1664


//--------------------- SYMBOLS --------------------------

	.type		.nv.reservedSmem.offset0,@object
	.size		.nv.reservedSmem.offset0,0x4
	.type		__assertfail,@function
